//
// Generated by NVIDIA NVVM Compiler
//
// Compiler Build ID: CL-36424714
// Cuda compilation tools, release 13.0, V13.0.88
// Based on NVVM 20.0.0
//

.version 9.0
.target sm_100
.address_size 64


.entry _Z6evolvePdS_S_S_PiS_S_S_S0_S0_(
	.param .u64 .ptr .align 1 _Z6evolvePdS_S_S_PiS_S_S_S0_S0__param_0,
	.param .u64 .ptr .align 1 _Z6evolvePdS_S_S_PiS_S_S_S0_S0__param_1,
	.param .u64 .ptr .align 1 _Z6evolvePdS_S_S_PiS_S_S_S0_S0__param_2,
	.param .u64 .ptr .align 1 _Z6evolvePdS_S_S_PiS_S_S_S0_S0__param_3,
	.param .u64 .ptr .align 1 _Z6evolvePdS_S_S_PiS_S_S_S0_S0__param_4,
	.param .u64 .ptr .align 1 _Z6evolvePdS_S_S_PiS_S_S_S0_S0__param_5,
	.param .u64 .ptr .align 1 _Z6evolvePdS_S_S_PiS_S_S_S0_S0__param_6,
	.param .u64 .ptr .align 1 _Z6evolvePdS_S_S_PiS_S_S_S0_S0__param_7,
	.param .u64 .ptr .align 1 _Z6evolvePdS_S_S_PiS_S_S_S0_S0__param_8,
	.param .u64 .ptr .align 1 _Z6evolvePdS_S_S_PiS_S_S_S0_S0__param_9
)
{
	.reg .pred 	%p<55>;
	.reg .b32 	%r<86>;
	.reg .b32 	%f<27>;
	.reg .b64 	%rd<98>;
	.reg .b64 	%fd<88>;

	ld.param.u64 	%rd12, [_Z6evolvePdS_S_S_PiS_S_S_S0_S0__param_0];
	ld.param.u64 	%rd13, [_Z6evolvePdS_S_S_PiS_S_S_S0_S0__param_1];
	ld.param.u64 	%rd14, [_Z6evolvePdS_S_S_PiS_S_S_S0_S0__param_2];
	ld.param.u64 	%rd10, [_Z6evolvePdS_S_S_PiS_S_S_S0_S0__param_3];
	ld.param.u64 	%rd15, [_Z6evolvePdS_S_S_PiS_S_S_S0_S0__param_4];
	ld.param.u64 	%rd16, [_Z6evolvePdS_S_S_PiS_S_S_S0_S0__param_6];
	ld.param.u64 	%rd17, [_Z6evolvePdS_S_S_PiS_S_S_S0_S0__param_7];
	ld.param.u64 	%rd18, [_Z6evolvePdS_S_S_PiS_S_S_S0_S0__param_8];
	ld.param.u64 	%rd19, [_Z6evolvePdS_S_S_PiS_S_S_S0_S0__param_9];
	cvta.to.global.u64 	%rd1, %rd12;
	cvta.to.global.u64 	%rd2, %rd17;
	cvta.to.global.u64 	%rd3, %rd10;
	cvta.to.global.u64 	%rd4, %rd16;
	cvta.to.global.u64 	%rd5, %rd14;
	cvta.to.global.u64 	%rd6, %rd13;
	cvta.to.global.u64 	%rd7, %rd18;
	cvta.to.global.u64 	%rd20, %rd19;
	cvta.to.global.u64 	%rd8, %rd15;
	mov.u32 	%r1, %tid.x;
	mov.u32 	%r22, %ntid.x;
	mov.u32 	%r2, %ctaid.x;
	mad.lo.s32 	%r3, %r22, %r2, %r1;
	ld.global.u32 	%r23, [%rd8];
	mul.lo.s32 	%r24, %r23, %r23;
	ld.global.u32 	%r25, [%rd20];
	ld.global.u32 	%r26, [%rd7];
	mul.lo.s32 	%r27, %r26, %r25;
	sub.s32 	%r5, %r24, %r27;
	div.u32 	%r28, %r3, %r23;
	mul.lo.s32 	%r29, %r28, %r23;
	sub.s32 	%r30, %r3, %r29;
	setp.lt.u32 	%p10, %r3, %r23;
	add.s32 	%r31, %r23, -1;
	setp.eq.s32 	%p11, %r28, %r31;
	setp.eq.s32 	%p12, %r30, 0;
	or.pred  	%p13, %p11, %p12;
	or.pred  	%p14, %p13, %p10;
	setp.eq.s32 	%p15, %r30, %r31;
	or.pred  	%p16, %p14, %p15;
	mov.pred 	%p51, -1;
	@%p16 bra 	$L__BB0_2;
	add.s32 	%r32, %r23, -2;
	setp.eq.s32 	%p51, %r28, %r32;
$L__BB0_2:
	setp.eq.s32 	%p18, %r28, 1;
	or.pred  	%p19, %p18, %p51;
	mov.pred 	%p52, -1;
	@%p19 bra 	$L__BB0_4;
	add.s32 	%r33, %r23, -2;
	setp.eq.s32 	%p52, %r30, %r33;
$L__BB0_4:
	setp.ne.s32 	%p20, %r30, 1;
	not.pred 	%p21, %p52;
	mul.wide.u32 	%rd21, %r3, 8;
	add.s64 	%rd9, %rd1, %rd21;
	and.pred  	%p22, %p20, %p21;
	@%p22 bra 	$L__BB0_6;
	mov.b64 	%rd52, 0;
	st.global.u64 	[%rd9], %rd52;
	bra.uni 	$L__BB0_7;
$L__BB0_6:
	ld.param.u64 	%rd96, [_Z6evolvePdS_S_S_PiS_S_S_S0_S0__param_5];
	mul.wide.u32 	%rd22, %r3, 8;
	add.s64 	%rd23, %rd6, %rd22;
	ld.global.f64 	%fd1, [%rd23];
	add.f64 	%fd2, %fd1, %fd1;
	add.s64 	%rd24, %rd5, %rd22;
	ld.global.f64 	%fd3, [%rd24];
	sub.f64 	%fd4, %fd2, %fd3;
	ld.global.f64 	%fd5, [%rd4];
	mul.f64 	%fd6, %fd5, %fd5;
	mul.f64 	%fd7, %fd6, 0d3FB999999999999A;
	add.s32 	%r34, %r3, -1;
	mul.wide.u32 	%rd25, %r34, 8;
	add.s64 	%rd26, %rd6, %rd25;
	ld.global.f64 	%fd8, [%rd26];
	add.s32 	%r35, %r3, 1;
	mul.wide.u32 	%rd27, %r35, 8;
	add.s64 	%rd28, %rd6, %rd27;
	ld.global.f64 	%fd9, [%rd28];
	add.f64 	%fd10, %fd8, %fd9;
	add.s32 	%r36, %r23, %r3;
	mul.wide.u32 	%rd29, %r36, 8;
	add.s64 	%rd30, %rd6, %rd29;
	ld.global.f64 	%fd11, [%rd30];
	add.f64 	%fd12, %fd10, %fd11;
	sub.s32 	%r37, %r3, %r23;
	mul.wide.u32 	%rd31, %r37, 8;
	add.s64 	%rd32, %rd6, %rd31;
	ld.global.f64 	%fd13, [%rd32];
	add.f64 	%fd14, %fd12, %fd13;
	not.b32 	%r38, %r23;
	add.s32 	%r39, %r3, %r38;
	mul.wide.u32 	%rd33, %r39, 8;
	add.s64 	%rd34, %rd6, %rd33;
	ld.global.f64 	%fd15, [%rd34];
	sub.s32 	%r40, %r35, %r23;
	mul.wide.u32 	%rd35, %r40, 8;
	add.s64 	%rd36, %rd6, %rd35;
	ld.global.f64 	%fd16, [%rd36];
	add.f64 	%fd17, %fd15, %fd16;
	add.s32 	%r41, %r36, -1;
	mul.wide.u32 	%rd37, %r41, 8;
	add.s64 	%rd38, %rd6, %rd37;
	ld.global.f64 	%fd18, [%rd38];
	add.f64 	%fd19, %fd17, %fd18;
	add.s32 	%r42, %r36, 1;
	mul.wide.u32 	%rd39, %r42, 8;
	add.s64 	%rd40, %rd6, %rd39;
	ld.global.f64 	%fd20, [%rd40];
	add.f64 	%fd21, %fd19, %fd20;
	fma.rn.f64 	%fd22, %fd21, 0d3FD0000000000000, %fd14;
	add.s32 	%r43, %r3, -2;
	mul.wide.u32 	%rd41, %r43, 8;
	add.s64 	%rd42, %rd6, %rd41;
	ld.global.f64 	%fd23, [%rd42];
	add.s32 	%r44, %r3, 2;
	mul.wide.u32 	%rd43, %r44, 8;
	add.s64 	%rd44, %rd6, %rd43;
	ld.global.f64 	%fd24, [%rd44];
	add.f64 	%fd25, %fd23, %fd24;
	shl.b32 	%r45, %r23, 1;
	sub.s32 	%r46, %r3, %r45;
	mul.wide.u32 	%rd45, %r46, 8;
	add.s64 	%rd46, %rd6, %rd45;
	ld.global.f64 	%fd26, [%rd46];
	add.f64 	%fd27, %fd25, %fd26;
	add.s32 	%r47, %r36, %r23;
	mul.wide.u32 	%rd47, %r47, 8;
	add.s64 	%rd48, %rd6, %rd47;
	ld.global.f64 	%fd28, [%rd48];
	add.f64 	%fd29, %fd27, %fd28;
	fma.rn.f64 	%fd30, %fd29, 0d3FC0000000000000, %fd22;
	fma.rn.f64 	%fd31, %fd1, 0dC018000000000000, %fd30;
	cvta.to.global.u64 	%rd49, %rd96;
	ld.global.f64 	%fd32, [%rd49];
	mul.f64 	%fd33, %fd32, %fd32;
	div.rn.f64 	%fd34, %fd31, %fd33;
	add.s64 	%rd50, %rd3, %rd22;
	ld.global.f64 	%fd35, [%rd50];
	ld.global.f64 	%fd36, [%rd2];
	cvt.rn.f32.f64 	%f1, %fd36;
	fma.rn.f32 	%f2, %f1, 0fBBBB989D, 0f3F000000;
	cvt.sat.f32.f32 	%f3, %f2;
	mov.f32 	%f4, 0f4B400001;
	mov.f32 	%f5, 0f437C0000;
	fma.rm.f32 	%f6, %f3, %f5, %f4;
	add.f32 	%f7, %f6, 0fCB40007F;
	neg.f32 	%f8, %f7;
	fma.rn.f32 	%f9, %f1, 0fBFB8AA3B, %f8;
	fma.rn.f32 	%f10, %f1, 0fB2A57060, %f9;
	mov.b32 	%r48, %f6;
	shl.b32 	%r49, %r48, 23;
	mov.b32 	%f11, %r49;
	ex2.approx.ftz.f32 	%f12, %f10;
	mul.f32 	%f13, %f12, %f11;
	cvt.f64.f32 	%fd37, %f13;
	mul.f64 	%fd38, %fd35, %fd37;
	sub.f64 	%fd39, %fd34, %fd38;
	fma.rn.f64 	%fd40, %fd7, %fd39, %fd4;
	add.s64 	%rd51, %rd1, %rd22;
	st.global.f64 	[%rd51], %fd40;
$L__BB0_7:
	ld.global.u32 	%r50, [%rd7];
	add.s32 	%r51, %r50, -1;
	setp.ne.s32 	%p23, %r2, %r51;
	setp.ne.s32 	%p24, %r1, 0;
	or.pred  	%p25, %p24, %p23;
	setp.lt.s32 	%p26, %r5, 1;
	or.pred  	%p27, %p25, %p26;
	@%p27 bra 	$L__BB0_17;
	ld.global.u32 	%r82, [%rd8];
	mul.lo.s32 	%r84, %r82, %r82;
	add.s32 	%r83, %r84, -1;
	sub.s32 	%r52, %r84, %r5;
	setp.lt.u32 	%p28, %r83, %r52;
	@%p28 bra 	$L__BB0_17;
$L__BB0_9:
	mov.u32 	%r12, %r83;
	div.u32 	%r53, %r12, %r82;
	mul.lo.s32 	%r54, %r53, %r82;
	sub.s32 	%r15, %r12, %r54;
	setp.lt.u32 	%p30, %r12, %r82;
	add.s32 	%r16, %r82, -1;
	setp.eq.s32 	%p31, %r53, %r16;
	setp.eq.s32 	%p32, %r15, 0;
	or.pred  	%p33, %p31, %p32;
	or.pred  	%p34, %p33, %p30;
	setp.eq.s32 	%p35, %r15, %r16;
	or.pred  	%p36, %p34, %p35;
	mov.pred 	%p53, -1;
	@%p36 bra 	$L__BB0_11;
	add.s32 	%r55, %r82, -2;
	setp.eq.s32 	%p53, %r53, %r55;
$L__BB0_11:
	setp.eq.s32 	%p38, %r53, 1;
	or.pred  	%p39, %p38, %p53;
	mov.pred 	%p54, -1;
	@%p39 bra 	$L__BB0_13;
	add.s32 	%r56, %r82, -2;
	setp.eq.s32 	%p54, %r15, %r56;
$L__BB0_13:
	setp.ne.s32 	%p40, %r15, 1;
	not.pred 	%p41, %p54;
	and.pred  	%p42, %p40, %p41;
	@%p42 bra 	$L__BB0_15;
	mul.wide.u32 	%rd84, %r12, 8;
	add.s64 	%rd85, %rd1, %rd84;
	mov.b64 	%rd86, 0;
	st.global.u64 	[%rd85], %rd86;
	bra.uni 	$L__BB0_16;
$L__BB0_15:
	ld.param.u64 	%rd97, [_Z6evolvePdS_S_S_PiS_S_S_S0_S0__param_5];
	ld.param.u64 	%rd95, [_Z6evolvePdS_S_S_PiS_S_S_S0_S0__param_3];
	mul.wide.u32 	%rd53, %r12, 8;
	add.s64 	%rd54, %rd6, %rd53;
	ld.global.f64 	%fd41, [%rd54];
	add.f64 	%fd42, %fd41, %fd41;
	add.s64 	%rd55, %rd5, %rd53;
	ld.global.f64 	%fd43, [%rd55];
	sub.f64 	%fd44, %fd42, %fd43;
	ld.global.f64 	%fd45, [%rd4];
	mul.f64 	%fd46, %fd45, %fd45;
	mul.f64 	%fd47, %fd46, 0d3FB999999999999A;
	add.s32 	%r57, %r84, -2;
	mul.wide.u32 	%rd56, %r57, 8;
	add.s64 	%rd57, %rd6, %rd56;
	ld.global.f64 	%fd48, [%rd57];
	mul.wide.u32 	%rd58, %r84, 8;
	add.s64 	%rd59, %rd6, %rd58;
	ld.global.f64 	%fd49, [%rd59];
	add.f64 	%fd50, %fd48, %fd49;
	add.s32 	%r58, %r16, %r84;
	mul.wide.u32 	%rd60, %r58, 8;
	add.s64 	%rd61, %rd6, %rd60;
	ld.global.f64 	%fd51, [%rd61];
	add.f64 	%fd52, %fd50, %fd51;
	sub.s32 	%r59, %r12, %r82;
	mul.wide.u32 	%rd62, %r59, 8;
	add.s64 	%rd63, %rd6, %rd62;
	ld.global.f64 	%fd53, [%rd63];
	add.f64 	%fd54, %fd52, %fd53;
	not.b32 	%r60, %r82;
	add.s32 	%r61, %r12, %r60;
	mul.wide.u32 	%rd64, %r61, 8;
	add.s64 	%rd65, %rd6, %rd64;
	ld.global.f64 	%fd55, [%rd65];
	add.s32 	%r62, %r59, 1;
	mul.wide.u32 	%rd66, %r62, 8;
	add.s64 	%rd67, %rd6, %rd66;
	ld.global.f64 	%fd56, [%rd67];
	add.f64 	%fd57, %fd55, %fd56;
	add.s32 	%r63, %r58, -1;
	mul.wide.u32 	%rd68, %r63, 8;
	add.s64 	%rd69, %rd6, %rd68;
	ld.global.f64 	%fd58, [%rd69];
	add.f64 	%fd59, %fd57, %fd58;
	add.s32 	%r64, %r82, %r84;
	mul.wide.u32 	%rd70, %r64, 8;
	add.s64 	%rd71, %rd6, %rd70;
	ld.global.f64 	%fd60, [%rd71];
	add.f64 	%fd61, %fd59, %fd60;
	fma.rn.f64 	%fd62, %fd61, 0d3FD0000000000000, %fd54;
	add.s32 	%r65, %r84, -3;
	mul.wide.u32 	%rd72, %r65, 8;
	add.s64 	%rd73, %rd6, %rd72;
	ld.global.f64 	%fd63, [%rd73];
	add.s32 	%r66, %r84, 1;
	mul.wide.u32 	%rd74, %r66, 8;
	add.s64 	%rd75, %rd6, %rd74;
	ld.global.f64 	%fd64, [%rd75];
	add.f64 	%fd65, %fd63, %fd64;
	shl.b32 	%r67, %r82, 1;
	sub.s32 	%r68, %r12, %r67;
	mul.wide.u32 	%rd76, %r68, 8;
	add.s64 	%rd77, %rd6, %rd76;
	ld.global.f64 	%fd66, [%rd77];
	add.f64 	%fd67, %fd65, %fd66;
	add.s32 	%r69, %r58, %r82;
	mul.wide.u32 	%rd78, %r69, 8;
	add.s64 	%rd79, %rd6, %rd78;
	ld.global.f64 	%fd68, [%rd79];
	add.f64 	%fd69, %fd67, %fd68;
	fma.rn.f64 	%fd70, %fd69, 0d3FC0000000000000, %fd62;
	fma.rn.f64 	%fd71, %fd41, 0dC018000000000000, %fd70;
	cvta.to.global.u64 	%rd80, %rd97;
	ld.global.f64 	%fd72, [%rd80];
	mul.f64 	%fd73, %fd72, %fd72;
	div.rn.f64 	%fd74, %fd71, %fd73;
	cvta.to.global.u64 	%rd81, %rd95;
	add.s64 	%rd82, %rd81, %rd53;
	ld.global.f64 	%fd75, [%rd82];
	ld.global.f64 	%fd76, [%rd2];
	cvt.rn.f32.f64 	%f14, %fd76;
	fma.rn.f32 	%f15, %f14, 0fBBBB989D, 0f3F000000;
	cvt.sat.f32.f32 	%f16, %f15;
	mov.f32 	%f17, 0f4B400001;
	mov.f32 	%f18, 0f437C0000;
	fma.rm.f32 	%f19, %f16, %f18, %f17;
	add.f32 	%f20, %f19, 0fCB40007F;
	neg.f32 	%f21, %f20;
	fma.rn.f32 	%f22, %f14, 0fBFB8AA3B, %f21;
	fma.rn.f32 	%f23, %f14, 0fB2A57060, %f22;
	mov.b32 	%r70, %f19;
	shl.b32 	%r71, %r70, 23;
	mov.b32 	%f24, %r71;
	ex2.approx.ftz.f32 	%f25, %f23;
	mul.f32 	%f26, %f25, %f24;
	cvt.f64.f32 	%fd77, %f26;
	mul.f64 	%fd78, %fd75, %fd77;
	sub.f64 	%fd79, %fd74, %fd78;
	fma.rn.f64 	%fd80, %fd47, %fd79, %fd44;
	add.s64 	%rd83, %rd1, %rd53;
	st.global.f64 	[%rd83], %fd80;
$L__BB0_16:
	add.s32 	%r83, %r12, -1;
	ld.global.u32 	%r82, [%rd8];
	mul.lo.s32 	%r72, %r82, %r82;
	sub.s32 	%r73, %r72, %r5;
	setp.ge.u32 	%p43, %r83, %r73;
	mov.u32 	%r84, %r12;
	@%p43 bra 	$L__BB0_9;
$L__BB0_17:
	setp.lt.s32 	%p44, %r5, 1;
	setp.ne.s32 	%p45, %r1, 0;
	bar.sync 	0;
	mul.wide.u32 	%rd87, %r3, 8;
	add.s64 	%rd88, %rd6, %rd87;
	ld.global.f64 	%fd81, [%rd88];
	add.s64 	%rd89, %rd5, %rd87;
	st.global.f64 	[%rd89], %fd81;
	add.s64 	%rd90, %rd1, %rd87;
	ld.global.f64 	%fd82, [%rd90];
	st.global.f64 	[%rd88], %fd82;
	ld.global.u32 	%r74, [%rd7];
	add.s32 	%r75, %r74, -1;
	setp.ne.s32 	%p46, %r2, %r75;
	or.pred  	%p47, %p45, %p46;
	or.pred  	%p48, %p47, %p44;
	@%p48 bra 	$L__BB0_20;
	ld.global.u32 	%r76, [%rd8];
	mul.lo.s32 	%r77, %r76, %r76;
	add.s32 	%r85, %r77, -1;
	sub.s32 	%r78, %r77, %r5;
	setp.lt.u32 	%p49, %r85, %r78;
	@%p49 bra 	$L__BB0_20;
$L__BB0_19:
	mul.wide.u32 	%rd91, %r85, 8;
	add.s64 	%rd92, %rd6, %rd91;
	ld.global.f64 	%fd83, [%rd92];
	add.s64 	%rd93, %rd5, %rd91;
	st.global.f64 	[%rd93], %fd83;
	add.s64 	%rd94, %rd1, %rd91;
	ld.global.f64 	%fd84, [%rd94];
	st.global.f64 	[%rd92], %fd84;
	add.s32 	%r85, %r85, -1;
	ld.global.u32 	%r79, [%rd8];
	mul.lo.s32 	%r80, %r79, %r79;
	sub.s32 	%r81, %r80, %r5;
	setp.ge.u32 	%p50, %r85, %r81;
	@%p50 bra 	$L__BB0_19;
$L__BB0_20:
	ld.global.f64 	%fd85, [%rd2];
	ld.global.f64 	%fd86, [%rd4];
	add.f64 	%fd87, %fd85, %fd86;
	st.global.f64 	[%rd2], %fd87;
	ret;

}


// ===== COMPILED SASS (sm_100) =====

	.target	sm_100

	.elftype	@"ET_EXEC"


//--------------------- .note.nv.tkinfo           --------------------------
	.section	.note.nv.tkinfo,"",@"SHT_NOTE"
	.sectionflags	@"SHF_NOTE_NV_TKINFO"
	.tkinfo
        /*0018*/ 	.word	0x00000002
        /*0030*/ 	.string	""
        /*0030*/ 	.string	"ptxas"
        /*0030*/ 	.string	"Cuda compilation tools, release 13.0, V13.0.88"
        /*0030*/ 	.string	"Build cuda_13.0.r13.0/compiler.36424714_0"
        /*0030*/ 	.string	"-arch sm_100 -m 64 "



//--------------------- .note.nv.cuinfo           --------------------------
	.section	.note.nv.cuinfo,"",@"SHT_NOTE"
	.sectionflags	@"SHF_NOTE_NV_CUINFO"
        /*0018*/ 	.short	0x0002
        /*001a*/ 	.short	0x0064
        /*001c*/ 	.short	0x0082
	.zero		2


//--------------------- .nv.info                  --------------------------
	.section	.nv.info,"",@"SHT_CUDA_INFO"
	.align	4


	//----- nvinfo : EIATTR_REGCOUNT
	.align		4
        /*0000*/ 	.byte	0x04, 0x2f
        /*0002*/ 	.short	(.L_1 - .L_0)
	.align		4
.L_0:
        /*0004*/ 	.word	index@(_Z6evolvePdS_S_S_PiS_S_S_S0_S0_)
        /*0008*/ 	.word	0x00000028


	//----- nvinfo : EIATTR_FRAME_SIZE
	.align		4
.L_1:
        /*000c*/ 	.byte	0x04, 0x11
        /*000e*/ 	.short	(.L_3 - .L_2)
	.align		4
.L_2:
        /*0010*/ 	.word	index@($__internal_0_$__cuda_sm20_div_rn_f64_full)
        /*0014*/ 	.word	0x00000000


	//----- nvinfo : EIATTR_FRAME_SIZE
	.align		4
.L_3:
        /*0018*/ 	.byte	0x04, 0x11
        /*001a*/ 	.short	(.L_5 - .L_4)
	.align		4
.L_4:
        /*001c*/ 	.word	index@(_Z6evolvePdS_S_S_PiS_S_S_S0_S0_)
        /*0020*/ 	.word	0x00000000


	//----- nvinfo : EIATTR_MIN_STACK_SIZE
	.align		4
.L_5:
        /*0024*/ 	.byte	0x04, 0x12
        /*0026*/ 	.short	(.L_7 - .L_6)
	.align		4
.L_6:
        /*0028*/ 	.word	index@(_Z6evolvePdS_S_S_PiS_S_S_S0_S0_)
        /*002c*/ 	.word	0x00000000
.L_7:


//--------------------- .nv.compat                --------------------------
	.section	.nv.compat,"",@"SHT_CUDA_COMPAT_INFO"
	.align	4
        /*0000*/ 	.byte	0x02, 0x09, 0x00, 0x00, 0x02, 0x02, 0x01, 0x00, 0x02, 0x05, 0x05, 0x00, 0x03, 0x07, 0x01, 0x01
        /*0010*/ 	.byte	0x02, 0x03, 0x00, 0x00, 0x02, 0x06, 0x01, 0x00, 0x04, 0x0b, 0x08, 0x00, 0x01, 0x00, 0x00, 0x00
        /*0020*/ 	.byte	0x00, 0x00, 0x00, 0x00


//--------------------- .nv.info._Z6evolvePdS_S_S_PiS_S_S_S0_S0_ --------------------------
	.section	.nv.info._Z6evolvePdS_S_S_PiS_S_S_S0_S0_,"",@"SHT_CUDA_INFO"
	.sectionflags	@""
	.align	4


	//----- nvinfo : EIATTR_CUDA_API_VERSION
	.align		4
        /*0000*/ 	.byte	0x04, 0x37
        /*0002*/ 	.short	(.L_9 - .L_8)
.L_8:
        /*0004*/ 	.word	0x00000082


	//----- nvinfo : EIATTR_KPARAM_INFO
	.align		4
.L_9:
        /*0008*/ 	.byte	0x04, 0x17
        /*000a*/ 	.short	(.L_11 - .L_10)
.L_10:
        /*000c*/ 	.word	0x00000000
        /*0010*/ 	.short	0x0009
        /*0012*/ 	.short	0x0048
        /*0014*/ 	.byte	0x00, 0xf5, 0x21, 0x00


	//----- nvinfo : EIATTR_KPARAM_INFO
	.align		4
.L_11:
        /*0018*/ 	.byte	0x04, 0x17
        /*001a*/ 	.short	(.L_13 - .L_12)
.L_12:
        /*001c*/ 	.word	0x00000000
        /*0020*/ 	.short	0x0008
        /*0022*/ 	.short	0x0040
        /*0024*/ 	.byte	0x00, 0xf5, 0x21, 0x00


	//----- nvinfo : EIATTR_KPARAM_INFO
	.align		4
.L_13:
        /*0028*/ 	.byte	0x04, 0x17
        /*002a*/ 	.short	(.L_15 - .L_14)
.L_14:
        /*002c*/ 	.word	0x00000000
        /*0030*/ 	.short	0x0007
        /*0032*/ 	.short	0x0038
        /*0034*/ 	.byte	0x00, 0xf5, 0x21, 0x00


	//----- nvinfo : EIATTR_KPARAM_INFO
	.align		4
.L_15:
        /*0038*/ 	.byte	0x04, 0x17
        /*003a*/ 	.short	(.L_17 - .L_16)
.L_16:
        /*003c*/ 	.word	0x00000000
        /*0040*/ 	.short	0x0006
        /*0042*/ 	.short	0x0030
        /*0044*/ 	.byte	0x00, 0xf5, 0x21, 0x00


	//----- nvinfo : EIATTR_KPARAM_INFO
	.align		4
.L_17:
        /*0048*/ 	.byte	0x04, 0x17
        /*004a*/ 	.short	(.L_19 - .L_18)
.L_18:
        /*004c*/ 	.word	0x00000000
        /*0050*/ 	.short	0x0005
        /*0052*/ 	.short	0x0028
        /*0054*/ 	.byte	0x00, 0xf5, 0x21, 0x00


	//----- nvinfo : EIATTR_KPARAM_INFO
	.align		4
.L_19:
        /*0058*/ 	.byte	0x04, 0x17
        /*005a*/ 	.short	(.L_21 - .L_20)
.L_20:
        /*005c*/ 	.word	0x00000000
        /*0060*/ 	.short	0x0004
        /*0062*/ 	.short	0x0020
        /*0064*/ 	.byte	0x00, 0xf5, 0x21, 0x00


	//----- nvinfo : EIATTR_KPARAM_INFO
	.align		4
.L_21:
        /*0068*/ 	.byte	0x04, 0x17
        /*006a*/ 	.short	(.L_23 - .L_22)
.L_22:
        /*006c*/ 	.word	0x00000000
        /*0070*/ 	.short	0x0003
        /*0072*/ 	.short	0x0018
        /*0074*/ 	.byte	0x00, 0xf5, 0x21, 0x00


	//----- nvinfo : EIATTR_KPARAM_INFO
	.align		4
.L_23:
        /*0078*/ 	.byte	0x04, 0x17
        /*007a*/ 	.short	(.L_25 - .L_24)
.L_24:
        /*007c*/ 	.word	0x00000000
        /*0080*/ 	.short	0x0002
        /*0082*/ 	.short	0x0010
        /*0084*/ 	.byte	0x00, 0xf5, 0x21, 0x00


	//----- nvinfo : EIATTR_KPARAM_INFO
	.align		4
.L_25:
        /*0088*/ 	.byte	0x04, 0x17
        /*008a*/ 	.short	(.L_27 - .L_26)
.L_26:
        /*008c*/ 	.word	0x00000000
        /*0090*/ 	.short	0x0001
        /*0092*/ 	.short	0x0008
        /*0094*/ 	.byte	0x00, 0xf5, 0x21, 0x00


	//----- nvinfo : EIATTR_KPARAM_INFO
	.align		4
.L_27:
        /*0098*/ 	.byte	0x04, 0x17
        /*009a*/ 	.short	(.L_29 - .L_28)
.L_28:
        /*009c*/ 	.word	0x00000000
        /*00a0*/ 	.short	0x0000
        /*00a2*/ 	.short	0x0000
        /*00a4*/ 	.byte	0x00, 0xf5, 0x21, 0x00


	//----- nvinfo : EIATTR_SPARSE_MMA_MASK
	.align		4
.L_29:
        /*00a8*/ 	.byte	0x03, 0x50
        /*00aa*/ 	.short	0x0000


	//----- nvinfo : EIATTR_MAXREG_COUNT
	.align		4
        /*00ac*/ 	.byte	0x03, 0x1b
        /*00ae*/ 	.short	0x00ff


	//----- nvinfo : EIATTR_NUM_BARRIERS
	.align		4
        /*00b0*/ 	.byte	0x02, 0x4c
        /*00b2*/ 	.byte	0x01
	.zero		1


	//----- nvinfo : EIATTR_MERCURY_ISA_VERSION
	.align		4
        /*00b4*/ 	.byte	0x03, 0x5f
        /*00b6*/ 	.short	0x0101


	//----- nvinfo : EIATTR_VRC_CTA_INIT_COUNT
	.align		4
        /*00b8*/ 	.byte	0x02, 0x4a
	.zero		1
	.zero		1


	//----- nvinfo : EIATTR_EXIT_INSTR_OFFSETS
	.align		4
        /*00bc*/ 	.byte	0x04, 0x1c
        /*00be*/ 	.short	(.L_31 - .L_30)


	//   ....[0]....
.L_30:
        /*00c0*/ 	.word	0x00001780


	//----- nvinfo : EIATTR_CRS_STACK_SIZE
	.align		4
.L_31:
        /*00c4*/ 	.byte	0x04, 0x1e
        /*00c6*/ 	.short	(.L_33 - .L_32)
.L_32:
        /*00c8*/ 	.word	0x00000000


	//----- nvinfo : EIATTR_CBANK_PARAM_SIZE
	.align		4
.L_33:
        /*00cc*/ 	.byte	0x03, 0x19
        /*00ce*/ 	.short	0x0050


	//----- nvinfo : EIATTR_PARAM_CBANK
	.align		4
        /*00d0*/ 	.byte	0x04, 0x0a
        /*00d2*/ 	.short	(.L_35 - .L_34)
	.align		4
.L_34:
        /*00d4*/ 	.word	index@(.nv.constant0._Z6evolvePdS_S_S_PiS_S_S_S0_S0_)
        /*00d8*/ 	.short	0x0380
        /*00da*/ 	.short	0x0050


	//----- nvinfo : EIATTR_SW_WAR
	.align		4
.L_35:
        /*00dc*/ 	.byte	0x04, 0x36
        /*00de*/ 	.short	(.L_37 - .L_36)
.L_36:
        /*00e0*/ 	.word	0x00000008
.L_37:


//--------------------- .nv.callgraph             --------------------------
	.section	.nv.callgraph,"",@"SHT_CUDA_CALLGRAPH"
	.align	4
	.sectionentsize	8
	.align		4
        /*0000*/ 	.word	0x00000000
	.align		4
        /*0004*/ 	.word	0xffffffff
	.align		4
        /*0008*/ 	.word	0x00000000
	.align		4
        /*000c*/ 	.word	0xfffffffe
	.align		4
        /*0010*/ 	.word	0x00000000
	.align		4
        /*0014*/ 	.word	0xfffffffd
	.align		4
        /*0018*/ 	.word	0x00000000
	.align		4
        /*001c*/ 	.word	0xfffffffc


//--------------------- .text._Z6evolvePdS_S_S_PiS_S_S_S0_S0_ --------------------------
	.section	.text._Z6evolvePdS_S_S_PiS_S_S_S0_S0_,"ax",@progbits
	.align	128
.text._Z6evolvePdS_S_S_PiS_S_S_S0_S0_:
        .type           _Z6evolvePdS_S_S_PiS_S_S_S0_S0_,@function
        .size           _Z6evolvePdS_S_S_PiS_S_S_S0_S0_,(.L_x_18 - _Z6evolvePdS_S_S_PiS_S_S_S0_S0_)
        .other          _Z6evolvePdS_S_S_PiS_S_S_S0_S0_,@"STO_CUDA_ENTRY STV_DEFAULT"
_Z6evolvePdS_S_S_PiS_S_S_S0_S0_:
[----:B------:R-:W-:Y:S08]  /*0000*/  LDC R1, c[0x0][0x37c] ;  /* 0x0000df00ff017b82 */ /* 0x000ff00000000800 */
[----:B------:R-:W0:Y:S01]  /*0010*/  LDC.64 R6, c[0x0][0x3a0] ;  /* 0x0000e800ff067b82 */ /* 0x000e220000000a00 */
[----:B------:R-:W0:Y:S02]  /*0020*/  LDCU.64 UR4, c[0x0][0x358] ;  /* 0x00006b00ff0477ac */ /* 0x000e240008000a00 */
[----:B0-----:R-:W2:Y:S05]  /*0030*/  LDG.E R0, desc[UR4][R6.64] ;  /* 0x0000000406007981 */ /* 0x001eaa000c1e1900 */
[----:B------:R-:W0:Y:S08]  /*0040*/  LDC.64 R8, c[0x0][0x3c8] ;  /* 0x0000f200ff087b82 */ /* 0x000e300000000a00 */
[----:B------:R-:W1:Y:S01]  /*0050*/  LDC.64 R10, c[0x0][0x3c0] ;  /* 0x0000f000ff0a7b82 */ /* 0x000e620000000a00 */
[----:B0-----:R0:W3:Y:S04]  /*0060*/  LDG.E R2, desc[UR4][R8.64] ;  /* 0x0000000408027981 */ /* 0x0010e8000c1e1900 */
[----:B-1----:R-:W3:Y:S01]  /*0070*/  LDG.E R11, desc[UR4][R10.64] ;  /* 0x000000040a0b7981 */ /* 0x002ee2000c1e1900 */
[----:B------:R-:W1:Y:S01]  /*0080*/  LDCU UR6, c[0x0][0x360] ;  /* 0x00006c00ff0677ac */ /* 0x000e620008000800 */
[----:B------:R-:W-:Y:S01]  /*0090*/  BSSY.RECONVERGENT B0, `(.L_x_0) ;  /* 0x000009b000007945 */ /* 0x000fe20003800200 */
[----:B------:R-:W1:Y:S01]  /*00a0*/  S2R R3, SR_TID.X ;  /* 0x0000000000037919 */ /* 0x000e620000002100 */
[----:B------:R-:W1:Y:S01]  /*00b0*/  S2R R4, SR_CTAID.X ;  /* 0x0000000000047919 */ /* 0x000e620000002500 */
[----:B--2---:R-:W2:Y:S01]  /*00c0*/  I2F.U32.RP R5, R0 ;  /* 0x0000000000057306 */ /* 0x004ea20000209000 */
[----:B------:R-:W-:Y:S01]  /*00d0*/  IMAD.MOV R7, RZ, RZ, -R0 ;  /* 0x000000ffff077224 */ /* 0x000fe200078e0a00 */
[----:B0-----:R-:W-:-:S06]  /*00e0*/  IADD3 R9, PT, PT, R0, -0x1, RZ ;  /* 0xffffffff00097810 */ /* 0x001fcc0007ffe0ff */
[----:B--2---:R-:W0:Y:S02]  /*00f0*/  MUFU.RCP R5, R5 ;  /* 0x0000000500057308 */ /* 0x004e240000001000 */
[----:B0-----:R-:W-:Y:S02]  /*0100*/  VIADD R12, R5, 0xffffffe ;  /* 0x0ffffffe050c7836 */ /* 0x001fe40000000000 */
[----:B-1----:R-:W-:Y:S01]  /*0110*/  IMAD R5, R4, UR6, R3 ;  /* 0x0000000604057c24 */ /* 0x002fe2000f8e0203 */
[----:B------:R-:W0:Y:S03]  /*0120*/  LDCU.64 UR6, c[0x0][0x380] ;  /* 0x00007000ff0677ac */ /* 0x000e260008000a00 */
[----:B------:R1:W2:Y:S01]  /*0130*/  F2I.FTZ.U32.TRUNC.NTZ R13, R12 ;  /* 0x0000000c000d7305 */ /* 0x0002a2000021f000 */
[----:B---3--:R-:W-:Y:S02]  /*0140*/  IMAD R11, R2, R11, RZ ;  /* 0x0000000b020b7224 */ /* 0x008fe400078e02ff */
[----:B-1----:R-:W-:-:S02]  /*0150*/  HFMA2 R12, -RZ, RZ, 0, 0 ;  /* 0x00000000ff0c7431 */ /* 0x002fc400000001ff */
[----:B--2---:R-:W-:Y:S01]  /*0160*/  IMAD R7, R7, R13, RZ ;  /* 0x0000000d07077224 */ /* 0x004fe200078e02ff */
[----:B0-----:R-:W-:Y:S01]  /*0170*/  MOV R16, UR6 ;  /* 0x0000000600107c02 */ /* 0x001fe20008000f00 */
[----:B------:R-:W-:Y:S02]  /*0180*/  IMAD.U32 R17, RZ, RZ, UR7 ;  /* 0x00000007ff117e24 */ /* 0x000fe4000f8e00ff */
[----:B------:R-:W-:-:S06]  /*0190*/  IMAD.HI.U32 R6, R13, R7, R12 ;  /* 0x000000070d067227 */ /* 0x000fcc00078e000c */
[----:B------:R-:W-:-:S04]  /*01a0*/  IMAD.HI.U32 R6, R6, R5, RZ ;  /* 0x0000000506067227 */ /* 0x000fc800078e00ff */
[----:B------:R-:W-:-:S04]  /*01b0*/  IMAD.MOV R7, RZ, RZ, -R6 ;  /* 0x000000ffff077224 */ /* 0x000fc800078e0a06 */
[----:B------:R-:W-:-:S05]  /*01c0*/  IMAD R7, R0, R7, R5 ;  /* 0x0000000700077224 */ /* 0x000fca00078e0205 */
[----:B------:R-:W-:-:S13]  /*01d0*/  ISETP.GE.U32.AND P0, PT, R7, R0, PT ;  /* 0x000000000700720c */ /* 0x000fda0003f06070 */
[----:B------:R-:W-:Y:S01]  /*01e0*/  @P0 IMAD.IADD R7, R7, 0x1, -R0 ;  /* 0x0000000107070824 */ /* 0x000fe200078e0a00 */
[----:B------:R-:W-:Y:S02]  /*01f0*/  @P0 IADD3 R6, PT, PT, R6, 0x1, RZ ;  /* 0x0000000106060810 */ /* 0x000fe40007ffe0ff */
[----:B------:R-:W-:Y:S02]  /*0200*/  ISETP.NE.U32.AND P0, PT, R0, RZ, PT ;  /* 0x000000ff0000720c */ /* 0x000fe40003f05070 */
[-C--:B------:R-:W-:Y:S02]  /*0210*/  ISETP.GE.U32.AND P1, PT, R7, R0.reuse, PT ;  /* 0x000000000700720c */ /* 0x080fe40003f26070 */
[----:B------:R-:W-:-:S11]  /*0220*/  LOP3.LUT R7, RZ, R0, RZ, 0x33, !PT ;  /* 0x00000000ff077212 */ /* 0x000fd600078e33ff */
[----:B------:R-:W-:-:S05]  /*0230*/  @P1 VIADD R6, R6, 0x1 ;  /* 0x0000000106061836 */ /* 0x000fca0000000000 */
[----:B------:R-:W-:-:S05]  /*0240*/  SEL R6, R7, R6, !P0 ;  /* 0x0000000607067207 */ /* 0x000fca0004000000 */
[----:B------:R-:W-:-:S04]  /*0250*/  IMAD.MOV R8, RZ, RZ, -R6 ;  /* 0x000000ffff087224 */ /* 0x000fc800078e0a06 */
[----:B------:R-:W-:-:S05]  /*0260*/  IMAD R8, R0, R8, R5 ;  /* 0x0000000800087224 */ /* 0x000fca00078e0205 */
[----:B------:R-:W-:-:S04]  /*0270*/  ISETP.NE.AND P0, PT, R8, RZ, PT ;  /* 0x000000ff0800720c */ /* 0x000fc80003f05270 */
[----:B------:R-:W-:-:S04]  /*0280*/  ISETP.EQ.OR P0, PT, R6, R9, !P0 ;  /* 0x000000090600720c */ /* 0x000fc80004702670 */
[----:B------:R-:W-:-:S04]  /*0290*/  ISETP.LT.U32.OR P0, PT, R5, R0, P0 ;  /* 0x000000000500720c */ /* 0x000fc80000701470 */
[----:B------:R-:W-:-:S13]  /*02a0*/  ISETP.EQ.OR P0, PT, R8, R9, P0 ;  /* 0x000000090800720c */ /* 0x000fda0000702670 */
[----:B------:R-:W-:-:S05]  /*02b0*/  @!P0 VIADD R9, R0, 0xfffffffe ;  /* 0xfffffffe00098836 */ /* 0x000fca0000000000 */
[----:B------:R-:W-:-:S04]  /*02c0*/  ISETP.EQ.OR P0, PT, R6, R9, P0 ;  /* 0x000000090600720c */ /* 0x000fc80000702670 */
[----:B------:R-:W-:Y:S01]  /*02d0*/  ISETP.EQ.OR P0, PT, R6, 0x1, P0 ;  /* 0x000000010600780c */ /* 0x000fe20000702670 */
[----:B------:R-:W-:-:S12]  /*02e0*/  IMAD R6, R0, R0, -R11 ;  /* 0x0000000000067224 */ /* 0x000fd800078e0a0b */
[----:B------:R-:W-:-:S05]  /*02f0*/  @!P0 VIADD R9, R0, 0xfffffffe ;  /* 0xfffffffe00098836 */ /* 0x000fca0000000000 */
[----:B------:R-:W-:-:S04]  /*0300*/  ISETP.EQ.OR P0, PT, R8, R9, P0 ;  /* 0x000000090800720c */ /* 0x000fc80000702670 */
[----:B------:R-:W-:Y:S01]  /*0310*/  ISETP.NE.AND P0, PT, R8, 0x1, !P0 ;  /* 0x000000010800780c */ /* 0x000fe20004705270 */
[----:B------:R-:W-:-:S12]  /*0320*/  IMAD.WIDE.U32 R8, R5, 0x8, R16 ;  /* 0x0000000805087825 */ /* 0x000fd800078e0010 */
[----:B------:R0:W-:Y:S01]  /*0330*/  @!P0 STG.E.64 desc[UR4][R8.64], RZ ;  /* 0x000000ff08008986 */ /* 0x0001e2000c101b04 */
[----:B------:R-:W-:Y:S05]  /*0340*/  @!P0 BRA `(.L_x_1) ;  /* 0x0000000400bc8947 */ /* 0x000fea0003800000 */
[----:B------:R-:W1:Y:S01]  /*0350*/  LDC.64 R34, c[0x0][0x388] ;  /* 0x0000e200ff227b82 */ /* 0x000e620000000a00 */
[C---:B0-----:R-:W-:Y:S01]  /*0360*/  IADD3 R9, PT, PT, R5.reuse, 0x1, RZ ;  /* 0x0000000105097810 */ /* 0x041fe20007ffe0ff */
[----:B------:R-:W-:-:S03]  /*0370*/  IMAD.IADD R31, R5, 0x1, R7 ;  /* 0x00000001051f7824 */ /* 0x000fc600078e0207 */
[----:B------:R-:W-:Y:S01]  /*0380*/  IADD3 R33, PT, PT, -R0, R9, RZ ;  /* 0x0000000900217210 */ /* 0x000fe20007ffe1ff */
[----:B-1----:R-:W-:-:S04]  /*0390*/  IMAD.WIDE.U32 R30, R31, 0x8, R34 ;  /* 0x000000081f1e7825 */ /* 0x002fc800078e0022 */
[--C-:B------:R-:W-:Y:S02]  /*03a0*/  IMAD.WIDE.U32 R32, R33, 0x8, R34.reuse ;  /* 0x0000000821207825 */ /* 0x100fe400078e0022 */
[----:B------:R-:W2:Y:S04]  /*03b0*/  LDG.E.64 R30, desc[UR4][R30.64] ;  /* 0x000000041e1e7981 */ /* 0x000ea8000c1e1b00 */
[----:B------:R-:W2:Y:S01]  /*03c0*/  LDG.E.64 R32, desc[UR4][R32.64] ;  /* 0x0000000420207981 */ /* 0x000ea2000c1e1b00 */
[----:B------:R-:W0:Y:S01]  /*03d0*/  LDC.64 R12, c[0x0][0x3a8] ;  /* 0x0000ea00ff0c7b82 */ /* 0x000e220000000a00 */
[----:B------:R-:W-:Y:S02]  /*03e0*/  VIADD R15, R5, 0xffffffff ;  /* 0xffffffff050f7836 */ /* 0x000fe40000000000 */
[----:B------:R-:W-:-:S04]  /*03f0*/  IMAD.WIDE.U32 R8, R9, 0x8, R34 ;  /* 0x0000000809087825 */ /* 0x000fc800078e0022 */
[----:B------:R-:W-:Y:S02]  /*0400*/  IMAD.WIDE.U32 R14, R15, 0x8, R34 ;  /* 0x000000080f0e7825 */ /* 0x000fe400078e0022 */
[----:B------:R-:W3:Y:S01]  /*0410*/  LDG.E.64 R8, desc[UR4][R8.64] ;  /* 0x0000000408087981 */ /* 0x000ee2000c1e1b00 */
[----:B------:R-:W-:-:S03]  /*0420*/  IADD3 R7, PT, PT, R5, R0, RZ ;  /* 0x0000000005077210 */ /* 0x000fc60007ffe0ff */
[----:B------:R-:W3:Y:S04]  /*0430*/  LDG.E.64 R14, desc[UR4][R14.64] ;  /* 0x000000040e0e7981 */ /* 0x000ee8000c1e1b00 */
[----:B0-----:R-:W4:Y:S01]  /*0440*/  LDG.E.64 R12, desc[UR4][R12.64] ;  /* 0x000000040c0c7981 */ /* 0x001f22000c1e1b00 */
[----:B------:R-:W-:Y:S01]  /*0450*/  IADD3 R21, PT, PT, R7, -0x1, RZ ;  /* 0xffffffff07157810 */ /* 0x000fe20007ffe0ff */
[C---:B------:R-:W-:Y:S02]  /*0460*/  VIADD R29, R5.reuse, 0xfffffffe ;  /* 0xfffffffe051d7836 */ /* 0x040fe40000000000 */
[----:B------:R-:W-:Y:S02]  /*0470*/  VIADD R27, R5, 0x2 ;  /* 0x00000002051b7836 */ /* 0x000fe40000000000 */
[----:B------:R-:W-:Y:S01]  /*0480*/  IMAD.WIDE.U32 R24, R7, 0x8, R34 ;  /* 0x0000000807187825 */ /* 0x000fe200078e0022 */
[----:B------:R-:W-:-:S03]  /*0490*/  IADD3 R23, PT, PT, R5, -R0, RZ ;  /* 0x8000000005177210 */ /* 0x000fc60007ffe0ff */
[--C-:B------:R-:W-:Y:S02]  /*04a0*/  IMAD.WIDE.U32 R28, R29, 0x8, R34.reuse ;  /* 0x000000081d1c7825 */ /* 0x100fe400078e0022 */
[----:B------:R-:W5:Y:S02]  /*04b0*/  LDG.E.64 R24, desc[UR4][R24.64] ;  /* 0x0000000418187981 */ /* 0x000f64000c1e1b00 */
[--C-:B------:R-:W-:Y:S02]  /*04c0*/  IMAD.WIDE.U32 R20, R21, 0x8, R34.reuse ;  /* 0x0000000815147825 */ /* 0x100fe400078e0022 */
[----:B------:R-:W5:Y:S02]  /*04d0*/  LDG.E.64 R28, desc[UR4][R28.64] ;  /* 0x000000041c1c7981 */ /* 0x000f64000c1e1b00 */
[----:B------:R-:W-:Y:S02]  /*04e0*/  IMAD.WIDE.U32 R26, R27, 0x8, R34 ;  /* 0x000000081b1a7825 */ /* 0x000fe400078e0022 */
[----:B------:R-:W5:Y:S02]  /*04f0*/  LDG.E.64 R20, desc[UR4][R20.64] ;  /* 0x0000000414147981 */ /* 0x000f64000c1e1b00 */
[----:B------:R-:W-:-:S02]  /*0500*/  VIADD R19, R7, 0x1 ;  /* 0x0000000107137836 */ /* 0x000fc40000000000 */
[C---:B------:R-:W-:Y:S01]  /*0510*/  IMAD R11, R0.reuse, -0x2, R5 ;  /* 0xfffffffe000b7824 */ /* 0x040fe200078e0205 */
[----:B------:R-:W5:Y:S01]  /*0520*/  LDG.E.64 R26, desc[UR4][R26.64] ;  /* 0x000000041a1a7981 */ /* 0x000f62000c1e1b00 */
[----:B------:R-:W-:Y:S01]  /*0530*/  IMAD.WIDE.U32 R22, R23, 0x8, R34 ;  /* 0x0000000817167825 */ /* 0x000fe200078e0022 */
[----:B------:R-:W-:-:S03]  /*0540*/  IADD3 R7, PT, PT, R0, R7, RZ ;  /* 0x0000000700077210 */ /* 0x000fc60007ffe0ff */
[--C-:B------:R-:W-:Y:S02]  /*0550*/  IMAD.WIDE.U32 R18, R19, 0x8, R34.reuse ;  /* 0x0000000813127825 */ /* 0x100fe400078e0022 */
[----:B------:R-:W5:Y:S02]  /*0560*/  LDG.E.64 R22, desc[UR4][R22.64] ;  /* 0x0000000416167981 */ /* 0x000f64000c1e1b00 */
[--C-:B------:R-:W-:Y:S02]  /*0570*/  IMAD.WIDE.U32 R10, R11, 0x8, R34.reuse ;  /* 0x000000080b0a7825 */ /* 0x100fe400078e0022 */
[----:B------:R-:W5:Y:S02]  /*0580*/  LDG.E.64 R18, desc[UR4][R18.64] ;  /* 0x0000000412127981 */ /* 0x000f64000c1e1b00 */
[--C-:B------:R-:W-:Y:S02]  /*0590*/  IMAD.WIDE.U32 R16, R7, 0x8, R34.reuse ;  /* 0x0000000807107825 */ /* 0x100fe400078e0022 */
[----:B------:R-:W5:Y:S04]  /*05a0*/  LDG.E.64 R10, desc[UR4][R10.64] ;  /* 0x000000040a0a7981 */ /* 0x000f68000c1e1b00 */
[----:B------:R-:W5:Y:S01]  /*05b0*/  LDG.E.64 R16, desc[UR4][R16.64] ;  /* 0x0000000410107981 */ /* 0x000f62000c1e1b00 */
[----:B------:R-:W-:-:S02]  /*05c0*/  IMAD.WIDE.U32 R36, R5, 0x8, R34 ;  /* 0x0000000805247825 */ /* 0x000fc400078e0022 */
[----:B------:R-:W0:Y:S04]  /*05d0*/  LDC.64 R34, c[0x0][0x390] ;  /* 0x0000e400ff227b82 */ /* 0x000e280000000a00 */
[----:B------:R-:W5:Y:S01]  /*05e0*/  LDG.E.64 R36, desc[UR4][R36.64] ;  /* 0x0000000424247981 */ /* 0x000f62000c1e1b00 */
[----:B0-----:R-:W-:-:S06]  /*05f0*/  IMAD.WIDE.U32 R34, R5, 0x8, R34 ;  /* 0x0000000805227825 */ /* 0x001fcc00078e0022 */
[----:B------:R-:W5:Y:S01]  /*0600*/  LDG.E.64 R34, desc[UR4][R34.64] ;  /* 0x0000000422227981 */ /* 0x000f62000c1e1b00 */
[----:B--2---:R-:W-:Y:S01]  /*0610*/  DADD R30, R30, R32 ;  /* 0x000000001e1e7229 */ /* 0x004fe20000000020 */
[----:B------:R-:W0:Y:S02]  /*0620*/  LDC.64 R32, c[0x0][0x3b0] ;  /* 0x0000ec00ff207b82 */ /* 0x000e240000000a00 */
[----:B0-----:R-:W2:Y:S01]  /*0630*/  LDG.E.64 R32, desc[UR4][R32.64] ;  /* 0x0000000420207981 */ /* 0x001ea2000c1e1b00 */
[----:B----4-:R-:W-:Y:S02]  /*0640*/  DMUL R12, R12, R12 ;  /* 0x0000000c0c0c7228 */ /* 0x010fe40000000000 */
[----:B---3--:R-:W-:-:S04]  /*0650*/  DADD R14, R14, R8 ;  /* 0x000000000e0e7229 */ /* 0x008fc80000000008 */
[----:B------:R-:W0:Y:S01]  /*0660*/  MUFU.RCP64H R9, R13 ;  /* 0x0000000d00097308 */ /* 0x000e220000001800 */
[----:B------:R-:W-:-:S03]  /*0670*/  IMAD.MOV.U32 R8, RZ, RZ, 0x1 ;  /* 0x00000001ff087424 */ /* 0x000fc600078e00ff */
[----:B-----5:R-:W-:Y:S02]  /*0680*/  DADD R14, R14, R24 ;  /* 0x000000000e0e7229 */ /* 0x020fe40000000018 */
[----:B------:R-:W-:Y:S02]  /*0690*/  DADD R20, R30, R20 ;  /* 0x000000001e147229 */ /* 0x000fe40000000014 */
[----:B------:R-:W-:Y:S02]  /*06a0*/  DADD R26, R28, R26 ;  /* 0x000000001c1a7229 */ /* 0x000fe4000000001a */
[----:B0-----:R-:W-:Y:S02]  /*06b0*/  DFMA R24, -R12, R8, 1 ;  /* 0x3ff000000c18742b */ /* 0x001fe40000000108 */
[----:B------:R-:W-:-:S06]  /*06c0*/  DADD R14, R14, R22 ;  /* 0x000000000e0e7229 */ /* 0x000fcc0000000016 */
[----:B------:R-:W-:Y:S02]  /*06d0*/  DFMA R24, R24, R24, R24 ;  /* 0x000000181818722b */ /* 0x000fe40000000018 */
[----:B------:R-:W-:Y:S02]  /*06e0*/  DADD R18, R20, R18 ;  /* 0x0000000014127229 */ /* 0x000fe40000000012 */
[----:B------:R-:W-:-:S04]  /*06f0*/  DADD R10, R26, R10 ;  /* 0x000000001a0a7229 */ /* 0x000fc8000000000a */
[----:B------:R-:W-:Y:S02]  /*0700*/  DFMA R24, R8, R24, R8 ;  /* 0x000000180818722b */ /* 0x000fe40000000008 */
[----:B------:R-:W-:Y:S02]  /*0710*/  DFMA R14, R18, 0.25, R14 ;  /* 0x3fd00000120e782b */ /* 0x000fe4000000000e */
[----:B------:R-:W-:-:S04]  /*0720*/  DADD R10, R10, R16 ;  /* 0x000000000a0a7229 */ /* 0x000fc80000000010 */
[----:B------:R-:W-:-:S04]  /*0730*/  DFMA R8, -R12, R24, 1 ;  /* 0x3ff000000c08742b */ /* 0x000fc80000000118 */
[----:B------:R-:W-:-:S04]  /*0740*/  DFMA R10, R10, 0.125, R14 ;  /* 0x3fc000000a0a782b */ /* 0x000fc8000000000e */
[----:B------:R-:W-:-:S04]  /*0750*/  DFMA R8, R24, R8, R24 ;  /* 0x000000081808722b */ /* 0x000fc80000000018 */
[----:B------:R-:W-:-:S08]  /*0760*/  DFMA R20, R36, -6, R10 ;  /* 0xc01800002414782b */ /* 0x000fd0000000000a */
[----:B------:R-:W-:-:S08]  /*0770*/  DMUL R14, R20, R8 ;  /* 0x00000008140e7228 */ /* 0x000fd00000000000 */
[----:B------:R-:W-:-:S08]  /*0780*/  DFMA R10, -R12, R14, R20 ;  /* 0x0000000e0c0a722b */ /* 0x000fd00000000114 */
[----:B------:R-:W-:Y:S01]  /*0790*/  DFMA R14, R8, R10, R14 ;  /* 0x0000000a080e722b */ /* 0x000fe2000000000e */
[----:B------:R-:W-:-:S09]  /*07a0*/  FSETP.GEU.AND P1, PT, |R21|, 6.5827683646048100446e-37, PT ;  /* 0x036000001500780b */ /* 0x000fd20003f2e200 */
[----:B------:R-:W-:-:S05]  /*07b0*/  FFMA R0, RZ, R13, R15 ;  /* 0x0000000dff007223 */ /* 0x000fca000000000f */
[----:B------:R-:W-:Y:S01]  /*07c0*/  FSETP.GT.AND P0, PT, |R0|, 1.469367938527859385e-39, PT ;  /* 0x001000000000780b */ /* 0x000fe20003f04200 */
[----:B------:R-:W-:Y:S01]  /*07d0*/  DADD R10, R36, R36 ;  /* 0x00000000240a7229 */ /* 0x000fe20000000024 */
[----:B------:R-:W-:Y:S01]  /*07e0*/  UMOV UR6, 0x9999999a ;  /* 0x9999999a00067882 */ /* 0x000fe20000000000 */
[----:B------:R-:W-:Y:S01]  /*07f0*/  UMOV UR7, 0x3fb99999 ;  /* 0x3fb9999900077882 */ /* 0x000fe20000000000 */
[----:B------:R-:W-:Y:S05]  /*0800*/  BSSY.RECONVERGENT B1, `(.L_x_2) ;  /* 0x000000b000017945 */ /* 0x000fea0003800200 */
[----:B------:R-:W-:Y:S02]  /*0810*/  DADD R10, R10, -R34 ;  /* 0x000000000a0a7229 */ /* 0x000fe40000000822 */
[----:B--2---:R-:W-:-:S08]  /*0820*/  DMUL R8, R32, R32 ;  /* 0x0000002020087228 */ /* 0x004fd00000000000 */
[----:B------:R-:W-:Y:S01]  /*0830*/  DMUL R8, R8, UR6 ;  /* 0x0000000608087c28 */ /* 0x000fe20008000000 */
[----:B------:R-:W-:Y:S10]  /*0840*/  @P0 BRA P1, `(.L_x_3) ;  /* 0x0000000000180947 */ /* 0x000ff40000800000 */
[----:B------:R-:W-:Y:S01]  /*0850*/  MOV R18, R12 ;  /* 0x0000000c00127202 */ /* 0x000fe20000000f00 */
[----:B------:R-:W-:Y:S01]  /*0860*/  IMAD.MOV.U32 R19, RZ, RZ, R13 ;  /* 0x000000ffff137224 */ /* 0x000fe200078e000d */
[----:B------:R-:W-:-:S07]  /*0870*/  MOV R2, 0x890 ;  /* 0x0000089000027802 */ /* 0x000fce0000000f00 */
[----:B------:R-:W-:Y:S05]  /*0880*/  CALL.REL.NOINC `($__internal_0_$__cuda_sm20_div_rn_f64_full) ;  /* 0x0000000c00c07944 */ /* 0x000fea0003c00000 */
[----:B------:R-:W-:Y:S01]  /*0890*/  MOV R14, R20 ;  /* 0x00000014000e7202 */ /* 0x000fe20000000f00 */
[----:B------:R-:W-:-:S07]  /*08a0*/  IMAD.MOV.U32 R15, RZ, RZ, R21 ;  /* 0x000000ffff0f7224 */ /* 0x000fce00078e0015 */
.L_x_3:
[----:B------:R-:W-:Y:S05]  /*08b0*/  BSYNC.RECONVERGENT B1 ;  /* 0x0000000000017941 */ /* 0x000fea0003800200 */
.L_x_2:
[----:B------:R-:W0:Y:S08]  /*08c0*/  LDC.64 R16, c[0x0][0x3b8] ;  /* 0x0000ee00ff107b82 */ /* 0x000e300000000a00 */
[----:B------:R-:W1:Y:S01]  /*08d0*/  LDC.64 R12, c[0x0][0x398] ;  /* 0x0000e600ff0c7b82 */ /* 0x000e620000000a00 */
[----:B------:R-:W-:Y:S02]  /*08e0*/  HFMA2 R7, -RZ, RZ, 0.96630859375, -0.0022525787353515625 ;  /* 0x3bbb989dff077431 */ /* 0x000fe400000001ff */
[----:B------:R-:W-:Y:S01]  /*08f0*/  IMAD.MOV.U32 R19, RZ, RZ, 0x437c0000 ;  /* 0x437c0000ff137424 */ /* 0x000fe200078e00ff */
[----:B------:R-:W2:Y:S01]  /*0900*/  LDCU.64 UR6, c[0x0][0x380] ;  /* 0x00007000ff0677ac */ /* 0x000ea20008000a00 */
[----:B0-----:R-:W3:Y:S01]  /*0910*/  LDG.E.64 R16, desc[UR4][R16.64] ;  /* 0x0000000410107981 */ /* 0x001ee2000c1e1b00 */
[----:B-1----:R-:W-:-:S06]  /*0920*/  IMAD.WIDE.U32 R12, R5, 0x8, R12 ;  /* 0x00000008050c7825 */ /* 0x002fcc00078e000c */
[----:B------:R-:W4:Y:S01]  /*0930*/  LDG.E.64 R12, desc[UR4][R12.64] ;  /* 0x000000040c0c7981 */ /* 0x000f22000c1e1b00 */
[----:B---3--:R-:W0:Y:S02]  /*0940*/  F2F.F32.F64 R0, R16 ;  /* 0x0000001000007310 */ /* 0x008e240000301000 */
[----:B0-----:R-:W-:-:S04]  /*0950*/  FFMA.SAT R2, R0, -R7, 0.5 ;  /* 0x3f00000000027423 */ /* 0x001fc80000002807 */
[----:B------:R-:W-:-:S04]  /*0960*/  FFMA.RM R2, R2, R19, 12582913 ;  /* 0x4b40000102027423 */ /* 0x000fc80000004013 */
[C---:B------:R-:W-:Y:S01]  /*0970*/  FADD R7, R2.reuse, -12583039 ;  /* 0xcb40007f02077421 */ /* 0x040fe20000000000 */
[----:B------:R-:W-:-:S03]  /*0980*/  SHF.L.U32 R2, R2, 0x17, RZ ;  /* 0x0000001702027819 */ /* 0x000fc600000006ff */
[----:B------:R-:W-:-:S04]  /*0990*/  FFMA R7, R0, -1.4426950216293334961, -R7 ;  /* 0xbfb8aa3b00077823 */ /* 0x000fc80000000807 */
[----:B------:R-:W-:-:S06]  /*09a0*/  FFMA R7, R0, -1.925963033500011079e-08, R7 ;  /* 0xb2a5706000077823 */ /* 0x000fcc0000000007 */
[----:B------:R-:W0:Y:S02]  /*09b0*/  MUFU.EX2 R7, R7 ;  /* 0x0000000700077308 */ /* 0x000e240000000800 */
[----:B0-----:R-:W-:-:S06]  /*09c0*/  FMUL R2, R2, R7 ;  /* 0x0000000702027220 */ /* 0x001fcc0000400000 */
[----:B------:R-:W4:Y:S02]  /*09d0*/  F2F.F64.F32 R16, R2 ;  /* 0x0000000200107310 */ /* 0x000f240000201800 */
[----:B----4-:R-:W-:Y:S01]  /*09e0*/  DFMA R12, -R12, R16, R14 ;  /* 0x000000100c0c722b */ /* 0x010fe2000000010e */
[----:B--2---:R-:W-:Y:S01]  /*09f0*/  MOV R17, UR7 ;  /* 0x0000000700117c02 */ /* 0x004fe20008000f00 */
[----:B------:R-:W-:-:S06]  /*0a00*/  IMAD.U32 R16, RZ, RZ, UR6 ;  /* 0x00000006ff107e24 */ /* 0x000fcc000f8e00ff */
[----:B------:R-:W-:Y:S01]  /*0a10*/  DFMA R8, R8, R12, R10 ;  /* 0x0000000c0808722b */ /* 0x000fe2000000000a */
[----:B------:R-:W-:-:S06]  /*0a20*/  IMAD.WIDE.U32 R10, R5, 0x8, R16 ;  /* 0x00000008050a7825 */ /* 0x000fcc00078e0010 */
[----:B------:R1:W-:Y:S04]  /*0a30*/  STG.E.64 desc[UR4][R10.64], R8 ;  /* 0x000000080a007986 */ /* 0x0003e8000c101b04 */
.L_x_1:
[----:B------:R-:W-:Y:S05]  /*0a40*/  BSYNC.RECONVERGENT B0 ;  /* 0x0000000000007941 */ /* 0x000fea0003800200 */
.L_x_0:
[----:B01----:R-:W0:Y:S01]  /*0a50*/  LDC.64 R8, c[0x0][0x3c0] ;  /* 0x0000f000ff087b82 */ /* 0x003e220000000a00 */
[----:B------:R-:W1:Y:S01]  /*0a60*/  LDCU.64 UR8, c[0x0][0x380] ;  /* 0x00007000ff0877ac */ /* 0x000e620008000a00 */
[----:B0-----:R-:W2:Y:S01]  /*0a70*/  LDG.E R8, desc[UR4][R8.64] ;  /* 0x0000000408087981 */ /* 0x001ea2000c1e1900 */
[----:B------:R-:W-:Y:S01]  /*0a80*/  BSSY.RECONVERGENT B0, `(.L_x_4) ;  /* 0x00000a4000007945 */ /* 0x000fe20003800200 */
[----:B--2---:R-:W-:-:S05]  /*0a90*/  VIADD R7, R8, 0xffffffff ;  /* 0xffffffff08077836 */ /* 0x004fca0000000000 */
[----:B------:R-:W-:-:S04]  /*0aa0*/  ISETP.NE.AND P0, PT, R4, R7, PT ;  /* 0x000000070400720c */ /* 0x000fc80003f05270 */
[----:B------:R-:W-:-:S04]  /*0ab0*/  ISETP.NE.OR P0, PT, R3, RZ, P0 ;  /* 0x000000ff0300720c */ /* 0x000fc80000705670 */
[----:B------:R-:W-:-:S13]  /*0ac0*/  ISETP.LT.OR P0, PT, R6, 0x1, P0 ;  /* 0x000000010600780c */ /* 0x000fda0000701670 */
[----:B-1----:R-:W-:Y:S05]  /*0ad0*/  @P0 BRA `(.L_x_5) ;  /* 0x0000000800780947 */ /* 0x002fea0003800000 */
[----:B------:R-:W0:Y:S02]  /*0ae0*/  LDC.64 R8, c[0x0][0x3a0] ;  /* 0x0000e800ff087b82 */ /* 0x000e240000000a00 */
[----:B0-----:R-:W2:Y:S02]  /*0af0*/  LDG.E R0, desc[UR4][R8.64] ;  /* 0x0000000408007981 */ /* 0x001ea4000c1e1900 */
[----:B--2---:R-:W-:-:S04]  /*0b00*/  IMAD R25, R0, R0, RZ ;  /* 0x0000000000197224 */ /* 0x004fc800078e02ff */
[C---:B------:R-:W-:Y:S01]  /*0b10*/  IMAD.IADD R2, R25.reuse, 0x1, -R6 ;  /* 0x0000000119027824 */ /* 0x040fe200078e0a06 */
[----:B------:R-:W-:-:S04]  /*0b20*/  IADD3 R7, PT, PT, R25, -0x1, RZ ;  /* 0xffffffff19077810 */ /* 0x000fc80007ffe0ff */
[----:B------:R-:W-:-:S13]  /*0b30*/  ISETP.GE.U32.AND P0, PT, R7, R2, PT ;  /* 0x000000020700720c */ /* 0x000fda0003f06070 */
[----:B------:R-:W-:Y:S05]  /*0b40*/  @!P0 BRA `(.L_x_5) ;  /* 0x00000008005c8947 */ /* 0x000fea0003800000 */
[----:B------:R-:W0:Y:S08]  /*0b50*/  LDC.64 R8, c[0x0][0x388] ;  /* 0x0000e200ff087b82 */ /* 0x000e300000000a00 */
[----:B------:R-:W1:Y:S02]  /*0b60*/  LDC.64 R10, c[0x0][0x390] ;  /* 0x0000e400ff0a7b82 */ /* 0x000e640000000a00 */
.L_x_8:
[----:B------:R-:W2:Y:S01]  /*0b70*/  I2F.U32.RP R2, R0 ;  /* 0x0000000000027306 */ /* 0x000ea20000209000 */
[----:B------:R-:W-:Y:S01]  /*0b80*/  IADD3 R18, PT, PT, R0, -0x1, RZ ;  /* 0xffffffff00127810 */ /* 0x000fe20007ffe0ff */
[----:B------:R-:W-:-:S06]  /*0b90*/  IMAD.MOV.U32 R30, RZ, RZ, R7 ;  /* 0x000000ffff1e7224 */ /* 0x000fcc00078e0007 */
[----:B--2---:R-:W2:Y:S02]  /*0ba0*/  MUFU.RCP R2, R2 ;  /* 0x0000000200027308 */ /* 0x004ea40000001000 */
[----:B--2---:R-:W-:Y:S02]  /*0bb0*/  IADD3 R12, PT, PT, R2, 0xffffffe, RZ ;  /* 0x0ffffffe020c7810 */ /* 0x004fe40007ffe0ff */
[----:B------:R-:W-:-:S04]  /*0bc0*/  LOP3.LUT R2, RZ, R0, RZ, 0x33, !PT ;  /* 0x00000000ff027212 */ /* 0x000fc800078e33ff */
[----:B------:R2:W3:Y:S02]  /*0bd0*/  F2I.FTZ.U32.TRUNC.NTZ R13, R12 ;  /* 0x0000000c000d7305 */ /* 0x0004e4000021f000 */
[----:B--2---:R-:W-:Y:S02]  /*0be0*/  HFMA2 R12, -RZ, RZ, 0, 0 ;  /* 0x00000000ff0c7431 */ /* 0x004fe400000001ff */
[----:B---3--:R-:W-:-:S04]  /*0bf0*/  IMAD.MOV R15, RZ, RZ, -R13 ;  /* 0x000000ffff0f7224 */ /* 0x008fc800078e0a0d */
[----:B------:R-:W-:-:S04]  /*0c00*/  IMAD R15, R15, R0, RZ ;  /* 0x000000000f0f7224 */ /* 0x000fc800078e02ff */
[----:B------:R-:W-:-:S06]  /*0c10*/  IMAD.HI.U32 R14, R13, R15, R12 ;  /* 0x0000000f0d0e7227 */ /* 0x000fcc00078e000c */
[----:B------:R-:W-:-:S04]  /*0c20*/  IMAD.HI.U32 R13, R14, R7, RZ ;  /* 0x000000070e0d7227 */ /* 0x000fc800078e00ff */
[----:B------:R-:W-:-:S04]  /*0c30*/  IMAD.MOV R15, RZ, RZ, -R13 ;  /* 0x000000ffff0f7224 */ /* 0x000fc800078e0a0d */
[----:B------:R-:W-:-:S05]  /*0c40*/  IMAD R15, R0, R15, R7 ;  /* 0x0000000f000f7224 */ /* 0x000fca00078e0207 */
[----:B------:R-:W-:-:S13]  /*0c50*/  ISETP.GE.U32.AND P0, PT, R15, R0, PT ;  /* 0x000000000f00720c */ /* 0x000fda0003f06070 */
[-C--:B------:R-:W-:Y:S01]  /*0c60*/  @P0 IADD3 R15, PT, PT, R15, -R0.reuse, RZ ;  /* 0x800000000f0f0210 */ /* 0x080fe20007ffe0ff */
[----:B------:R-:W-:Y:S01]  /*0c70*/  @P0 VIADD R13, R13, 0x1 ;  /* 0x000000010d0d0836 */ /* 0x000fe20000000000 */
[----:B------:R-:W-:Y:S02]  /*0c80*/  ISETP.NE.U32.AND P0, PT, R0, RZ, PT ;  /* 0x000000ff0000720c */ /* 0x000fe40003f05070 */
[----:B------:R-:W-:-:S13]  /*0c90*/  ISETP.GE.U32.AND P1, PT, R15, R0, PT ;  /* 0x000000000f00720c */ /* 0x000fda0003f26070 */
[----:B------:R-:W-:-:S04]  /*0ca0*/  @P1 IADD3 R13, PT, PT, R13, 0x1, RZ ;  /* 0x000000010d0d1810 */ /* 0x000fc80007ffe0ff */
        /* <DEDUP_REMOVED lines=9> */
[----:B------:R-:W-:-:S13]  /*0d40*/  ISETP.EQ.OR P0, PT, R13, 0x1, P0 ;  /* 0x000000010d00780c */ /* 0x000fda0000702670 */
[----:B------:R-:W-:-:S04]  /*0d50*/  @!P0 IADD3 R13, PT, PT, R0, -0x2, RZ ;  /* 0xfffffffe000d8810 */ /* 0x000fc80007ffe0ff */
[----:B------:R-:W-:-:S04]  /*0d60*/  ISETP.EQ.OR P0, PT, R14, R13, P0 ;  /* 0x0000000d0e00720c */ /* 0x000fc80000702670 */
[----:B------:R-:W-:-:S13]  /*0d70*/  ISETP.NE.AND P0, PT, R14, 0x1, !P0 ;  /* 0x000000010e00780c */ /* 0x000fda0004705270 */
[----:B------:R-:W2:Y:S02]  /*0d80*/  @!P0 LDC.64 R16, c[0x0][0x380] ;  /* 0x0000e000ff108b82 */ /* 0x000ea40000000a00 */
[----:B--2---:R-:W-:-:S05]  /*0d90*/  @!P0 IMAD.WIDE.U32 R12, R7, 0x8, R16 ;  /* 0x00000008070c8825 */ /* 0x004fca00078e0010 */
[----:B------:R2:W-:Y:S01]  /*0da0*/  @!P0 STG.E.64 desc[UR4][R12.64], RZ ;  /* 0x000000ff0c008986 */ /* 0x0005e2000c101b04 */
[----:B------:R-:W-:Y:S05]  /*0db0*/  @!P0 BRA `(.L_x_6) ;  /* 0x0000000400a48947 */ /* 0x000fea0003800000 */
[C---:B------:R-:W-:Y:S01]  /*0dc0*/  IADD3 R37, PT, PT, R25.reuse, -0x2, RZ ;  /* 0xfffffffe19257810 */ /* 0x040fe20007ffe0ff */
[----:B0-----:R-:W-:-:S04]  /*0dd0*/  IMAD.WIDE.U32 R22, R25, 0x8, R8 ;  /* 0x0000000819167825 */ /* 0x001fc800078e0008 */
[----:B------:R-:W-:Y:S02]  /*0de0*/  IMAD.WIDE.U32 R36, R37, 0x8, R8 ;  /* 0x0000000825247825 */ /* 0x000fe400078e0008 */
[----:B------:R-:W3:Y:S04]  /*0df0*/  LDG.E.64 R22, desc[UR4][R22.64] ;  /* 0x0000000416167981 */ /* 0x000ee8000c1e1b00 */
[----:B------:R-:W3:Y:S01]  /*0e00*/  LDG.E.64 R36, desc[UR4][R36.64] ;  /* 0x0000000424247981 */ /* 0x000ee2000c1e1b00 */
[----:B------:R-:W-:-:S04]  /*0e10*/  IMAD.IADD R21, R18, 0x1, R25 ;  /* 0x0000000112157824 */ /* 0x000fc800078e0219 */
[----:B------:R-:W-:-:S06]  /*0e20*/  IMAD.WIDE.U32 R18, R21, 0x8, R8 ;  /* 0x0000000815127825 */ /* 0x000fcc00078e0008 */
[----:B------:R-:W4:Y:S01]  /*0e30*/  LDG.E.64 R18, desc[UR4][R18.64] ;  /* 0x0000000412127981 */ /* 0x000f22000c1e1b00 */
[----:B--2---:R-:W-:-:S05]  /*0e40*/  IADD3 R13, PT, PT, R7, -R0, RZ ;  /* 0x80000000070d7210 */ /* 0x004fca0007ffe0ff */
[----:B------:R-:W-:-:S06]  /*0e50*/  IMAD.WIDE.U32 R14, R13, 0x8, R8 ;  /* 0x000000080d0e7825 */ /* 0x000fcc00078e0008 */
[----:B------:R-:W2:Y:S01]  /*0e60*/  LDG.E.64 R14, desc[UR4][R14.64] ;  /* 0x000000040e0e7981 */ /* 0x000ea2000c1e1b00 */
[----:B------:R-:W-:Y:S01]  /*0e70*/  IADD3 R33, PT, PT, R13, 0x1, RZ ;  /* 0x000000010d217810 */ /* 0x000fe20007ffe0ff */
[----:B------:R-:W-:-:S04]  /*0e80*/  IMAD.IADD R35, R2, 0x1, R7 ;  /* 0x0000000102237824 */ /* 0x000fc800078e0207 */
[----:B------:R-:W-:-:S04]  /*0e90*/  IMAD.WIDE.U32 R34, R35, 0x8, R8 ;  /* 0x0000000823227825 */ /* 0x000fc800078e0008 */
[----:B------:R-:W-:Y:S02]  /*0ea0*/  IMAD.WIDE.U32 R32, R33, 0x8, R8 ;  /* 0x0000000821207825 */ /* 0x000fe400078e0008 */
[----:B------:R-:W5:Y:S04]  /*0eb0*/  LDG.E.64 R34, desc[UR4][R34.64] ;  /* 0x0000000422227981 */ /* 0x000f68000c1e1b00 */
[----:B------:R-:W5:Y:S01]  /*0ec0*/  LDG.E.64 R32, desc[UR4][R32.64] ;  /* 0x0000000420207981 */ /* 0x000f62000c1e1b00 */
[----:B------:R-:W0:Y:S01]  /*0ed0*/  LDC.64 R16, c[0x0][0x3a8] ;  /* 0x0000ea00ff107b82 */ /* 0x000e220000000a00 */
[----:B------:R-:W-:-:S04]  /*0ee0*/  VIADD R13, R21, 0xffffffff ;  /* 0xffffffff150d7836 */ /* 0x000fc80000000000 */
[----:B------:R-:W-:Y:S01]  /*0ef0*/  IMAD.WIDE.U32 R12, R13, 0x8, R8 ;  /* 0x000000080d0c7825 */ /* 0x000fe200078e0008 */
[----:B------:R-:W-:-:S05]  /*0f00*/  IADD3 R27, PT, PT, R25, R0, RZ ;  /* 0x00000000191b7210 */ /* 0x000fca0007ffe0ff */
[----:B------:R-:W5:Y:S01]  /*0f10*/  LDG.E.64 R12, desc[UR4][R12.64] ;  /* 0x000000040c0c7981 */ /* 0x000f62000c1e1b00 */
[----:B------:R-:W-:-:S03]  /*0f20*/  IADD3 R31, PT, PT, R25, 0x1, RZ ;  /* 0x00000001191f7810 */ /* 0x000fc60007ffe0ff */
[----:B0-----:R-:W5:Y:S01]  /*0f30*/  LDG.E.64 R16, desc[UR4][R16.64] ;  /* 0x0000000410107981 */ /* 0x001f62000c1e1b00 */
[----:B------:R-:W-:Y:S02]  /*0f40*/  VIADD R29, R25, 0xfffffffd ;  /* 0xfffffffd191d7836 */ /* 0x000fe40000000000 */
[----:B------:R-:W-:-:S04]  /*0f50*/  IMAD.WIDE.U32 R24, R27, 0x8, R8 ;  /* 0x000000081b187825 */ /* 0x000fc800078e0008 */
[--C-:B------:R-:W-:Y:S02]  /*0f60*/  IMAD.WIDE.U32 R28, R29, 0x8, R8.reuse ;  /* 0x000000081d1c7825 */ /* 0x100fe400078e0008 */
[----:B------:R-:W5:Y:S02]  /*0f70*/  LDG.E.64 R24, desc[UR4][R24.64] ;  /* 0x0000000418187981 */ /* 0x000f64000c1e1b00 */
[----:B------:R-:W-:Y:S02]  /*0f80*/  IMAD.WIDE.U32 R26, R31, 0x8, R8 ;  /* 0x000000081f1a7825 */ /* 0x000fe400078e0008 */
[----:B------:R-:W5:Y:S04]  /*0f90*/  LDG.E.64 R28, desc[UR4][R28.64] ;  /* 0x000000041c1c7981 */ /* 0x000f68000c1e1b00 */
[----:B------:R-:W5:Y:S01]  /*0fa0*/  LDG.E.64 R26, desc[UR4][R26.64] ;  /* 0x000000041a1a7981 */ /* 0x000f62000c1e1b00 */
[----:B------:R-:W-:-:S04]  /*0fb0*/  IMAD.IADD R21, R21, 0x1, R0 ;  /* 0x0000000115157824 */ /* 0x000fc800078e0200 */
[----:B------:R-:W-:-:S06]  /*0fc0*/  IMAD.WIDE.U32 R20, R21, 0x8, R8 ;  /* 0x0000000815147825 */ /* 0x000fcc00078e0008 */
[----:B------:R-:W5:Y:S01]  /*0fd0*/  LDG.E.64 R20, desc[UR4][R20.64] ;  /* 0x0000000414147981 */ /* 0x000f62000c1e1b00 */
[----:B---3--:R-:W-:Y:S01]  /*0fe0*/  DADD R36, R36, R22 ;  /* 0x0000000024247229 */ /* 0x008fe20000000016 */
[----:B------:R-:W-:-:S04]  /*0ff0*/  IMAD R23, R0, -0x2, R7 ;  /* 0xfffffffe00177824 */ /* 0x000fc800078e0207 */
[----:B------:R-:W-:-:S06]  /*1000*/  IMAD.WIDE.U32 R22, R23, 0x8, R8 ;  /* 0x0000000817167825 */ /* 0x000fcc00078e0008 */
[----:B------:R-:W3:Y:S01]  /*1010*/  LDG.E.64 R22, desc[UR4][R22.64] ;  /* 0x0000000416167981 */ /* 0x000ee2000c1e1b00 */
[----:B----4-:R-:W-:Y:S01]  /*1020*/  DADD R18, R36, R18 ;  /* 0x0000000024127229 */ /* 0x010fe20000000012 */
[----:B------:R-:W-:-:S06]  /*1030*/  IMAD.WIDE.U32 R36, R7, 0x8, R8 ;  /* 0x0000000807247825 */ /* 0x000fcc00078e0008 */
[----:B------:R-:W4:Y:S01]  /*1040*/  LDG.E.64 R36, desc[UR4][R36.64] ;  /* 0x0000000424247981 */ /* 0x000f22000c1e1b00 */
[----:B--2---:R-:W-:Y:S02]  /*1050*/  DADD R14, R18, R14 ;  /* 0x00000000120e7229 */ /* 0x004fe4000000000e */
[----:B------:R-:W0:Y:S01]  /*1060*/  LDC.64 R18, c[0x0][0x3b0] ;  /* 0x0000ec00ff127b82 */ /* 0x000e220000000a00 */
[----:B-----5:R-:W-:Y:S01]  /*1070*/  DADD R32, R34, R32 ;  /* 0x0000000022207229 */ /* 0x020fe20000000020 */
[----:B-1----:R-:W-:-:S06]  /*1080*/  IMAD.WIDE.U32 R34, R7, 0x8, R10 ;  /* 0x0000000807227825 */ /* 0x002fcc00078e000a */
[----:B------:R-:W2:Y:S04]  /*1090*/  LDG.E.64 R34, desc[UR4][R34.64] ;  /* 0x0000000422227981 */ /* 0x000ea8000c1e1b00 */
[----:B0-----:R-:W5:Y:S01]  /*10a0*/  LDG.E.64 R18, desc[UR4][R18.64] ;  /* 0x0000000412127981 */ /* 0x001f62000c1e1b00 */
[----:B------:R-:W-:Y:S02]  /*10b0*/  DADD R32, R32, R12 ;  /* 0x0000000020207229 */ /* 0x000fe4000000000c */
[----:B------:R-:W-:-:S06]  /*10c0*/  DMUL R16, R16, R16 ;  /* 0x0000001010107228 */ /* 0x000fcc0000000000 */
[----:B------:R-:W0:Y:S01]  /*10d0*/  MUFU.RCP64H R13, R17 ;  /* 0x00000011000d7308 */ /* 0x000e220000001800 */
[----:B------:R-:W-:Y:S01]  /*10e0*/  MOV R12, 0x1 ;  /* 0x00000001000c7802 */ /* 0x000fe20000000f00 */
[----:B------:R-:W-:-:S05]  /*10f0*/  DADD R28, R28, R26 ;  /* 0x000000001c1c7229 */ /* 0x000fca000000001a */
[----:B0-----:R-:W-:Y:S02]  /*1100*/  DFMA R26, -R16, R12, 1 ;  /* 0x3ff00000101a742b */ /* 0x001fe4000000010c */
[----:B------:R-:W-:-:S06]  /*1110*/  DADD R24, R32, R24 ;  /* 0x0000000020187229 */ /* 0x000fcc0000000018 */
[----:B------:R-:W-:Y:S02]  /*1120*/  DFMA R26, R26, R26, R26 ;  /* 0x0000001a1a1a722b */ /* 0x000fe4000000001a */
[----:B------:R-:W-:-:S06]  /*1130*/  DFMA R14, R24, 0.25, R14 ;  /* 0x3fd00000180e782b */ /* 0x000fcc000000000e */
[----:B------:R-:W-:-:S08]  /*1140*/  DFMA R26, R12, R26, R12 ;  /* 0x0000001a0c1a722b */ /* 0x000fd0000000000c */
[----:B------:R-:W-:-:S08]  /*1150*/  DFMA R12, -R16, R26, 1 ;  /* 0x3ff00000100c742b */ /* 0x000fd0000000011a */
[----:B------:R-:W-:Y:S01]  /*1160*/  DFMA R12, R26, R12, R26 ;  /* 0x0000000c1a0c722b */ /* 0x000fe2000000001a */
[----:B------:R-:W-:Y:S01]  /*1170*/  UMOV UR6, 0x9999999a ;  /* 0x9999999a00067882 */ /* 0x000fe20000000000 */
[----:B------:R-:W-:Y:S01]  /*1180*/  UMOV UR7, 0x3fb99999 ;  /* 0x3fb9999900077882 */ /* 0x000fe20000000000 */
[----:B---3--:R-:W-:-:S08]  /*1190*/  DADD R22, R28, R22 ;  /* 0x000000001c167229 */ /* 0x008fd00000000016 */
[----:B------:R-:W-:-:S08]  /*11a0*/  DADD R20, R22, R20 ;  /* 0x0000000016147229 */ /* 0x000fd00000000014 */
[----:B------:R-:W-:-:S08]  /*11b0*/  DFMA R14, R20, 0.125, R14 ;  /* 0x3fc00000140e782b */ /* 0x000fd0000000000e */
[----:B----4-:R-:W-:-:S08]  /*11c0*/  DFMA R22, R36, -6, R14 ;  /* 0xc01800002416782b */ /* 0x010fd0000000000e */
[----:B------:R-:W-:-:S08]  /*11d0*/  DMUL R20, R22, R12 ;  /* 0x0000000c16147228 */ /* 0x000fd00000000000 */
[----:B------:R-:W-:-:S08]  /*11e0*/  DFMA R14, -R16, R20, R22 ;  /* 0x00000014100e722b */ /* 0x000fd00000000116 */
[----:B------:R-:W-:Y:S01]  /*11f0*/  DFMA R20, R12, R14, R20 ;  /* 0x0000000e0c14722b */ /* 0x000fe20000000014 */
[----:B------:R-:W-:-:S09]  /*1200*/  FSETP.GEU.AND P1, PT, |R23|, 6.5827683646048100446e-37, PT ;  /* 0x036000001700780b */ /* 0x000fd20003f2e200 */
[----:B------:R-:W-:Y:S01]  /*1210*/  FFMA R0, RZ, R17, R21 ;  /* 0x00000011ff007223 */ /* 0x000fe20000000015 */
[----:B-----5:R-:W-:-:S04]  /*1220*/  DMUL R14, R18, R18 ;  /* 0x00000012120e7228 */ /* 0x020fc80000000000 */
[----:B------:R-:W-:Y:S01]  /*1230*/  FSETP.GT.AND P0, PT, |R0|, 1.469367938527859385e-39, PT ;  /* 0x001000000000780b */ /* 0x000fe20003f04200 */
[----:B------:R-:W-:-:S03]  /*1240*/  DADD R12, R36, R36 ;  /* 0x00000000240c7229 */ /* 0x000fc60000000024 */
[----:B------:R-:W-:-:S05]  /*1250*/  DMUL R14, R14, UR6 ;  /* 0x000000060e0e7c28 */ /* 0x000fca0008000000 */
[----:B--2---:R-:W-:-:S04]  /*1260*/  DADD R12, R12, -R34 ;  /* 0x000000000c0c7229 */ /* 0x004fc80000000822 */
[----:B------:R-:W-:Y:S07]  /*1270*/  @P0 BRA P1, `(.L_x_7) ;  /* 0x0000000000180947 */ /* 0x000fee0000800000 */
[----:B------:R-:W-:Y:S01]  /*1280*/  IMAD.MOV.U32 R20, RZ, RZ, R22 ;  /* 0x000000ffff147224 */ /* 0x000fe200078e0016 */
[----:B------:R-:W-:Y:S01]  /*1290*/  MOV R21, R23 ;  /* 0x0000001700157202 */ /* 0x000fe20000000f00 */
[----:B------:R-:W-:Y:S01]  /*12a0*/  IMAD.MOV.U32 R18, RZ, RZ, R16 ;  /* 0x000000ffff127224 */ /* 0x000fe200078e0010 */
[----:B------:R-:W-:Y:S02]  /*12b0*/  MOV R19, R17 ;  /* 0x0000001100137202 */ /* 0x000fe40000000f00 */
[----:B------:R-:W-:-:S07]  /*12c0*/  MOV R2, 0x12e0 ;  /* 0x000012e000027802 */ /* 0x000fce0000000f00 */
[----:B------:R-:W-:Y:S05]  /*12d0*/  CALL.REL.NOINC `($__internal_0_$__cuda_sm20_div_rn_f64_full) ;  /* 0x00000004002c7944 */ /* 0x000fea0003c00000 */
.L_x_7:
[----:B------:R-:W0:Y:S08]  /*12e0*/  LDC.64 R18, c[0x0][0x3b8] ;  /* 0x0000ee00ff127b82 */ /* 0x000e300000000a00 */
[----:B------:R-:W1:Y:S01]  /*12f0*/  LDC.64 R16, c[0x0][0x398] ;  /* 0x0000e600ff107b82 */ /* 0x000e620000000a00 */
[----:B0-----:R-:W2:Y:S01]  /*1300*/  LDG.E.64 R18, desc[UR4][R18.64] ;  /* 0x0000000412127981 */ /* 0x001ea2000c1e1b00 */
[----:B-1----:R-:W-:-:S06]  /*1310*/  IMAD.WIDE.U32 R16, R7, 0x8, R16 ;  /* 0x0000000807107825 */ /* 0x002fcc00078e0010 */
[----:B------:R-:W3:Y:S01]  /*1320*/  LDG.E.64 R16, desc[UR4][R16.64] ;  /* 0x0000000410107981 */ /* 0x000ee2000c1e1b00 */
[----:B------:R-:W-:Y:S01]  /*1330*/  IMAD.MOV.U32 R23, RZ, RZ, 0x3bbb989d ;  /* 0x3bbb989dff177424 */ /* 0x000fe200078e00ff */
[----:B------:R-:W-:Y:S01]  /*1340*/  MOV R25, 0x437c0000 ;  /* 0x437c000000197802 */ /* 0x000fe20000000f00 */
[----:B--2---:R-:W0:Y:S02]  /*1350*/  F2F.F32.F64 R0, R18 ;  /* 0x0000001200007310 */ /* 0x004e240000301000 */
[----:B0-----:R-:W-:-:S04]  /*1360*/  FFMA.SAT R2, R0, -R23, 0.5 ;  /* 0x3f00000000027423 */ /* 0x001fc80000002817 */
[----:B------:R-:W-:-:S04]  /*1370*/  FFMA.RM R2, R2, R25, 12582913 ;  /* 0x4b40000102027423 */ /* 0x000fc80000004019 */
[C---:B------:R-:W-:Y:S01]  /*1380*/  FADD R23, R2.reuse, -12583039 ;  /* 0xcb40007f02177421 */ /* 0x040fe20000000000 */
[----:B------:R-:W-:-:S03]  /*1390*/  IMAD.SHL.U32 R2, R2, 0x800000, RZ ;  /* 0x0080000002027824 */ /* 0x000fc600078e00ff */
[----:B------:R-:W-:-:S04]  /*13a0*/  FFMA R23, R0, -1.4426950216293334961, -R23 ;  /* 0xbfb8aa3b00177823 */ /* 0x000fc80000000817 */
[----:B------:R-:W-:-:S06]  /*13b0*/  FFMA R23, R0, -1.925963033500011079e-08, R23 ;  /* 0xb2a5706000177823 */ /* 0x000fcc0000000017 */
[----:B------:R-:W0:Y:S02]  /*13c0*/  MUFU.EX2 R23, R23 ;  /* 0x0000001700177308 */ /* 0x000e240000000800 */
[----:B0-----:R-:W-:-:S06]  /*13d0*/  FMUL R2, R2, R23 ;  /* 0x0000001702027220 */ /* 0x001fcc0000400000 */
[----:B------:R-:W3:Y:S02]  /*13e0*/  F2F.F64.F32 R18, R2 ;  /* 0x0000000200127310 */ /* 0x000ee40000201800 */
[----:B---3--:R-:W-:Y:S01]  /*13f0*/  DFMA R18, -R16, R18, R20 ;  /* 0x000000121012722b */ /* 0x008fe20000000114 */
[----:B------:R-:W-:Y:S01]  /*1400*/  MOV R16, UR8 ;  /* 0x0000000800107c02 */ /* 0x000fe20008000f00 */
[----:B------:R-:W-:-:S06]  /*1410*/  IMAD.U32 R17, RZ, RZ, UR9 ;  /* 0x00000009ff117e24 */ /* 0x000fcc000f8e00ff */
[----:B------:R-:W-:Y:S01]  /*1420*/  DFMA R12, R14, R18, R12 ;  /* 0x000000120e0c722b */ /* 0x000fe2000000000c */
[----:B------:R-:W-:-:S06]  /*1430*/  IMAD.WIDE.U32 R14, R7, 0x8, R16 ;  /* 0x00000008070e7825 */ /* 0x000fcc00078e0010 */
[----:B------:R3:W-:Y:S04]  /*1440*/  STG.E.64 desc[UR4][R14.64], R12 ;  /* 0x0000000c0e007986 */ /* 0x0007e8000c101b04 */
.L_x_6:
[----:B--23--:R-:W2:Y:S02]  /*1450*/  LDC.64 R12, c[0x0][0x3a0] ;  /* 0x0000e800ff0c7b82 */ /* 0x00cea40000000a00 */
[----:B--2---:R-:W2:Y:S01]  /*1460*/  LDG.E R0, desc[UR4][R12.64] ;  /* 0x000000040c007981 */ /* 0x004ea2000c1e1900 */
[----:B------:R-:W-:Y:S01]  /*1470*/  IADD3 R7, PT, PT, R7, -0x1, RZ ;  /* 0xffffffff07077810 */ /* 0x000fe20007ffe0ff */
[----:B------:R-:W-:Y:S02]  /*1480*/  IMAD.MOV.U32 R25, RZ, RZ, R30 ;  /* 0x000000ffff197224 */ /* 0x000fe400078e001e */
[----:B--2---:R-:W-:-:S05]  /*1490*/  IMAD R2, R0, R0, -R6 ;  /* 0x0000000000027224 */ /* 0x004fca00078e0a06 */
[----:B------:R-:W-:-:S13]  /*14a0*/  ISETP.GE.U32.AND P0, PT, R7, R2, PT ;  /* 0x000000020700720c */ /* 0x000fda0003f06070 */
[----:B------:R-:W-:Y:S05]  /*14b0*/  @P0 BRA `(.L_x_8) ;  /* 0xfffffff400ac0947 */ /* 0x000fea000383ffff */
.L_x_5:
[----:B------:R-:W-:Y:S05]  /*14c0*/  BSYNC.RECONVERGENT B0 ;  /* 0x0000000000007941 */ /* 0x000fea0003800200 */
.L_x_4:
[----:B-1----:R-:W1:Y:S08]  /*14d0*/  LDC.64 R10, c[0x0][0x388] ;  /* 0x0000e200ff0a7b82 */ /* 0x002e700000000a00 */
[----:B0-----:R-:W0:Y:S01]  /*14e0*/  LDC.64 R8, c[0x0][0x390] ;  /* 0x0000e400ff087b82 */ /* 0x001e220000000a00 */
[----:B-1----:R-:W-:-:S07]  /*14f0*/  IMAD.WIDE.U32 R18, R5, 0x8, R10 ;  /* 0x0000000805127825 */ /* 0x002fce00078e000a */
[----:B------:R-:W-:Y:S06]  /*1500*/  BAR.SYNC.DEFER_BLOCKING 0x0 ;  /* 0x0000000000007b1d */ /* 0x000fec0000010000 */
[----:B------:R-:W2:Y:S01]  /*1510*/  LDG.E.64 R12, desc[UR4][R18.64] ;  /* 0x00000004120c7981 */ /* 0x000ea2000c1e1b00 */
[----:B0-----:R-:W-:-:S04]  /*1520*/  IMAD.WIDE.U32 R20, R5, 0x8, R8 ;  /* 0x0000000805147825 */ /* 0x001fc800078e0008 */
[----:B------:R-:W-:Y:S01]  /*1530*/  IMAD.WIDE.U32 R14, R5, 0x8, R16 ;  /* 0x00000008050e7825 */ /* 0x000fe200078e0010 */
[----:B------:R-:W0:Y:S01]  /*1540*/  LDC.64 R22, c[0x0][0x3c0] ;  /* 0x0000f000ff167b82 */ /* 0x000e220000000a00 */
[----:B--2---:R1:W-:Y:S04]  /*1550*/  STG.E.64 desc[UR4][R20.64], R12 ;  /* 0x0000000c14007986 */ /* 0x0043e8000c101b04 */
[----:B------:R-:W2:Y:S04]  /*1560*/  LDG.E.64 R14, desc[UR4][R14.64] ;  /* 0x000000040e0e7981 */ /* 0x000ea8000c1e1b00 */
[----:B--2---:R1:W-:Y:S04]  /*1570*/  STG.E.64 desc[UR4][R18.64], R14 ;  /* 0x0000000e12007986 */ /* 0x0043e8000c101b04 */
[----:B0-----:R-:W2:Y:S01]  /*1580*/  LDG.E R22, desc[UR4][R22.64] ;  /* 0x0000000416167981 */ /* 0x001ea2000c1e1900 */
[----:B------:R-:W-:Y:S01]  /*1590*/  BSSY.RECONVERGENT B0, `(.L_x_9) ;  /* 0x0000018000007945 */ /* 0x000fe20003800200 */
[----:B--2---:R-:W-:-:S04]  /*15a0*/  IADD3 R5, PT, PT, R22, -0x1, RZ ;  /* 0xffffffff16057810 */ /* 0x004fc80007ffe0ff */
[----:B------:R-:W-:-:S04]  /*15b0*/  ISETP.NE.AND P0, PT, R4, R5, PT ;  /* 0x000000050400720c */ /* 0x000fc80003f05270 */
[----:B------:R-:W-:-:S04]  /*15c0*/  ISETP.NE.OR P0, PT, R3, RZ, P0 ;  /* 0x000000ff0300720c */ /* 0x000fc80000705670 */
[----:B------:R-:W-:-:S13]  /*15d0*/  ISETP.LT.OR P0, PT, R6, 0x1, P0 ;  /* 0x000000010600780c */ /* 0x000fda0000701670 */
[----:B-1----:R-:W-:Y:S05]  /*15e0*/  @P0 BRA `(.L_x_10) ;  /* 0x0000000000480947 */ /* 0x002fea0003800000 */
[----:B------:R-:W0:Y:S02]  /*15f0*/  LDC.64 R18, c[0x0][0x3a0] ;  /* 0x0000e800ff127b82 */ /* 0x000e240000000a00 */
[----:B0-----:R-:W2:Y:S02]  /*1600*/  LDG.E R3, desc[UR4][R18.64] ;  /* 0x0000000412037981 */ /* 0x001ea4000c1e1900 */
[CC--:B--2---:R-:W-:Y:S02]  /*1610*/  IMAD R0, R3.reuse, R3.reuse, -0x1 ;  /* 0xffffffff03007424 */ /* 0x0c4fe400078e0203 */
[----:B------:R-:W-:-:S05]  /*1620*/  IMAD R3, R3, R3, -R6 ;  /* 0x0000000303037224 */ /* 0x000fca00078e0a06 */
[----:B------:R-:W-:-:S13]  /*1630*/  ISETP.GE.U32.AND P0, PT, R0, R3, PT ;  /* 0x000000030000720c */ /* 0x000fda0003f06070 */
[----:B------:R-:W-:Y:S05]  /*1640*/  @!P0 BRA `(.L_x_10) ;  /* 0x0000000000308947 */ /* 0x000fea0003800000 */
.L_x_11:
[----:B------:R-:W-:-:S05]  /*1650*/  IMAD.WIDE.U32 R2, R0, 0x8, R10 ;  /* 0x0000000800027825 */ /* 0x000fca00078e000a */
[----:B------:R-:W2:Y:S01]  /*1660*/  LDG.E.64 R4, desc[UR4][R2.64] ;  /* 0x0000000402047981 */ /* 0x000ea2000c1e1b00 */
[----:B------:R-:W-:-:S04]  /*1670*/  IMAD.WIDE.U32 R12, R0, 0x8, R8 ;  /* 0x00000008000c7825 */ /* 0x000fc800078e0008 */
[C---:B------:R-:W-:Y:S01]  /*1680*/  IMAD.WIDE.U32 R14, R0.reuse, 0x8, R16 ;  /* 0x00000008000e7825 */ /* 0x040fe200078e0010 */
[----:B--2---:R0:W-:Y:S05]  /*1690*/  STG.E.64 desc[UR4][R12.64], R4 ;  /* 0x000000040c007986 */ /* 0x0041ea000c101b04 */
[----:B------:R-:W2:Y:S04]  /*16a0*/  LDG.E.64 R14, desc[UR4][R14.64] ;  /* 0x000000040e0e7981 */ /* 0x000ea8000c1e1b00 */
[----:B--2---:R0:W-:Y:S04]  /*16b0*/  STG.E.64 desc[UR4][R2.64], R14 ;  /* 0x0000000e02007986 */ /* 0x0041e8000c101b04 */
[----:B------:R-:W2:Y:S01]  /*16c0*/  LDG.E R7, desc[UR4][R18.64] ;  /* 0x0000000412077981 */ /* 0x000ea2000c1e1900 */
[----:B------:R-:W-:-:S02]  /*16d0*/  VIADD R0, R0, 0xffffffff ;  /* 0xffffffff00007836 */ /* 0x000fc40000000000 */
[----:B--2---:R-:W-:-:S05]  /*16e0*/  IMAD R7, R7, R7, -R6 ;  /* 0x0000000707077224 */ /* 0x004fca00078e0a06 */
[----:B------:R-:W-:-:S13]  /*16f0*/  ISETP.GE.U32.AND P0, PT, R0, R7, PT ;  /* 0x000000070000720c */ /* 0x000fda0003f06070 */
[----:B0-----:R-:W-:Y:S05]  /*1700*/  @P0 BRA `(.L_x_11) ;  /* 0xfffffffc00d00947 */ /* 0x001fea000383ffff */
.L_x_10:
[----:B------:R-:W-:Y:S05]  /*1710*/  BSYNC.RECONVERGENT B0 ;  /* 0x0000000000007941 */ /* 0x000fea0003800200 */
.L_x_9:
[----:B------:R-:W0:Y:S08]  /*1720*/  LDC.64 R4, c[0x0][0x3b0] ;  /* 0x0000ec00ff047b82 */ /* 0x000e300000000a00 */
[----:B------:R-:W1:Y:S01]  /*1730*/  LDC.64 R6, c[0x0][0x3b8] ;  /* 0x0000ee00ff067b82 */ /* 0x000e620000000a00 */
[----:B0-----:R-:W2:Y:S04]  /*1740*/  LDG.E.64 R4, desc[UR4][R4.64] ;  /* 0x0000000404047981 */ /* 0x001ea8000c1e1b00 */
[----:B-1----:R-:W2:Y:S02]  /*1750*/  LDG.E.64 R2, desc[UR4][R6.64] ;  /* 0x0000000406027981 */ /* 0x002ea4000c1e1b00 */
[----:B--2---:R-:W-:-:S07]  /*1760*/  DADD R2, R2, R4 ;  /* 0x0000000002027229 */ /* 0x004fce0000000004 */
[----:B------:R-:W-:Y:S01]  /*1770*/  STG.E.64 desc[UR4][R6.64], R2 ;  /* 0x0000000206007986 */ /* 0x000fe2000c101b04 */
[----:B------:R-:W-:Y:S05]  /*1780*/  EXIT ;  /* 0x000000000000794d */ /* 0x000fea0003800000 */
        .weak           $__internal_0_$__cuda_sm20_div_rn_f64_full
        .type           $__internal_0_$__cuda_sm20_div_rn_f64_full,@function
        .size           $__internal_0_$__cuda_sm20_div_rn_f64_full,(.L_x_18 - $__internal_0_$__cuda_sm20_div_rn_f64_full)
$__internal_0_$__cuda_sm20_div_rn_f64_full:
[C---:B------:R-:W-:Y:S01]  /*1790*/  FSETP.GEU.AND P0, PT, |R19|.reuse, 1.469367938527859385e-39, PT ;  /* 0x001000001300780b */ /* 0x040fe20003f0e200 */
[----:B------:R-:W-:Y:S01]  /*17a0*/  IMAD.MOV.U32 R22, RZ, RZ, 0x1 ;  /* 0x00000001ff167424 */ /* 0x000fe200078e00ff */
[----:B------:R-:W-:Y:S01]  /*17b0*/  LOP3.LUT R16, R19, 0x800fffff, RZ, 0xc0, !PT ;  /* 0x800fffff13107812 */ /* 0x000fe200078ec0ff */
[----:B------:R-:W-:Y:S01]  /*17c0*/  BSSY.RECONVERGENT B2, `(.L_x_12) ;  /* 0x0000054000027945 */ /* 0x000fe20003800200 */
[C---:B------:R-:W-:Y:S02]  /*17d0*/  FSETP.GEU.AND P2, PT, |R21|.reuse, 1.469367938527859385e-39, PT ;  /* 0x001000001500780b */ /* 0x040fe40003f4e200 */
[----:B------:R-:W-:Y:S02]  /*17e0*/  LOP3.LUT R17, R16, 0x3ff00000, RZ, 0xfc, !PT ;  /* 0x3ff0000010117812 */ /* 0x000fe400078efcff */
[----:B------:R-:W-:Y:S02]  /*17f0*/  MOV R16, R18 ;  /* 0x0000001200107202 */ /* 0x000fe40000000f00 */
[----:B------:R-:W-:-:S02]  /*1800*/  LOP3.LUT R31, R21, 0x7ff00000, RZ, 0xc0, !PT ;  /* 0x7ff00000151f7812 */ /* 0x000fc400078ec0ff */
[----:B------:R-:W-:Y:S01]  /*1810*/  LOP3.LUT R32, R19, 0x7ff00000, RZ, 0xc0, !PT ;  /* 0x7ff0000013207812 */ /* 0x000fe200078ec0ff */
[----:B------:R-:W-:Y:S02]  /*1820*/  @!P0 DMUL R16, R18, 8.98846567431157953865e+307 ;  /* 0x7fe0000012108828 */ /* 0x000fe40000000000 */
[----:B------:R-:W-:Y:S01]  /*1830*/  IMAD.MOV.U32 R33, RZ, RZ, R31 ;  /* 0x000000ffff217224 */ /* 0x000fe200078e001f */
[----:B------:R-:W-:Y:S02]  /*1840*/  ISETP.GE.U32.AND P1, PT, R31, R32, PT ;  /* 0x000000201f00720c */ /* 0x000fe40003f26070 */
[----:B------:R-:W-:Y:S01]  /*1850*/  @!P2 LOP3.LUT R0, R19, 0x7ff00000, RZ, 0xc0, !PT ;  /* 0x7ff000001300a812 */ /* 0x000fe200078ec0ff */
[----:B------:R-:W0:Y:S01]  /*1860*/  MUFU.RCP64H R23, R17 ;  /* 0x0000001100177308 */ /* 0x000e220000001800 */
[----:B------:R-:W-:Y:S02]  /*1870*/  @!P2 MOV R26, RZ ;  /* 0x000000ff001aa202 */ /* 0x000fe40000000f00 */
[----:B------:R-:W-:-:S02]  /*1880*/  @!P2 ISETP.GE.U32.AND P3, PT, R31, R0, PT ;  /* 0x000000001f00a20c */ /* 0x000fc40003f66070 */
[----:B------:R-:W-:Y:S02]  /*1890*/  MOV R0, 0x1ca00000 ;  /* 0x1ca0000000007802 */ /* 0x000fe40000000f00 */
[----:B------:R-:W-:Y:S02]  /*18a0*/  @!P0 LOP3.LUT R32, R17, 0x7ff00000, RZ, 0xc0, !PT ;  /* 0x7ff0000011208812 */ /* 0x000fe400078ec0ff */
[----:B------:R-:W-:-:S03]  /*18b0*/  @!P2 SEL R27, R0, 0x63400000, !P3 ;  /* 0x63400000001ba807 */ /* 0x000fc60005800000 */
[----:B------:R-:W-:Y:S01]  /*18c0*/  VIADD R34, R32, 0xffffffff ;  /* 0xffffffff20227836 */ /* 0x000fe20000000000 */
[----:B------:R-:W-:Y:S01]  /*18d0*/  @!P2 LOP3.LUT R27, R27, 0x80000000, R21, 0xf8, !PT ;  /* 0x800000001b1ba812 */ /* 0x000fe200078ef815 */
[----:B0-----:R-:W-:-:S03]  /*18e0*/  DFMA R24, R22, -R16, 1 ;  /* 0x3ff000001618742b */ /* 0x001fc60000000810 */
[----:B------:R-:W-:-:S05]  /*18f0*/  @!P2 LOP3.LUT R27, R27, 0x100000, RZ, 0xfc, !PT ;  /* 0x001000001b1ba812 */ /* 0x000fca00078efcff */
[----:B------:R-:W-:-:S08]  /*1900*/  DFMA R24, R24, R24, R24 ;  /* 0x000000181818722b */ /* 0x000fd00000000018 */
[----:B------:R-:W-:Y:S01]  /*1910*/  DFMA R24, R22, R24, R22 ;  /* 0x000000181618722b */ /* 0x000fe20000000016 */
[----:B------:R-:W-:Y:S01]  /*1920*/  SEL R23, R0, 0x63400000, !P1 ;  /* 0x6340000000177807 */ /* 0x000fe20004800000 */
[----:B------:R-:W-:-:S03]  /*1930*/  IMAD.MOV.U32 R22, RZ, RZ, R20 ;  /* 0x000000ffff167224 */ /* 0x000fc600078e0014 */
[----:B------:R-:W-:-:S03]  /*1940*/  LOP3.LUT R23, R23, 0x800fffff, R21, 0xf8, !PT ;  /* 0x800fffff17177812 */ /* 0x000fc600078ef815 */
[----:B------:R-:W-:-:S03]  /*1950*/  DFMA R28, R24, -R16, 1 ;  /* 0x3ff00000181c742b */ /* 0x000fc60000000810 */
[----:B------:R-:W-:-:S05]  /*1960*/  @!P2 DFMA R22, R22, 2, -R26 ;  /* 0x400000001616a82b */ /* 0x000fca000000081a */
[----:B------:R-:W-:-:S05]  /*1970*/  DFMA R28, R24, R28, R24 ;  /* 0x0000001c181c722b */ /* 0x000fca0000000018 */
[----:B------:R-:W-:-:S03]  /*1980*/  @!P2 LOP3.LUT R33, R23, 0x7ff00000, RZ, 0xc0, !PT ;  /* 0x7ff000001721a812 */ /* 0x000fc600078ec0ff */
[----:B------:R-:W-:Y:S01]  /*1990*/  DMUL R24, R28, R22 ;  /* 0x000000161c187228 */ /* 0x000fe20000000000 */
[----:B------:R-:W-:-:S04]  /*19a0*/  IADD3 R26, PT, PT, R33, -0x1, RZ ;  /* 0xffffffff211a7810 */ /* 0x000fc80007ffe0ff */
[----:B------:R-:W-:-:S03]  /*19b0*/  ISETP.GT.U32.AND P0, PT, R26, 0x7feffffe, PT ;  /* 0x7feffffe1a00780c */ /* 0x000fc60003f04070 */
[----:B------:R-:W-:Y:S01]  /*19c0*/  DFMA R26, R24, -R16, R22 ;  /* 0x80000010181a722b */ /* 0x000fe20000000016 */
[----:B------:R-:W-:-:S07]  /*19d0*/  ISETP.GT.U32.OR P0, PT, R34, 0x7feffffe, P0 ;  /* 0x7feffffe2200780c */ /* 0x000fce0000704470 */
[----:B------:R-:W-:-:S06]  /*19e0*/  DFMA R26, R28, R26, R24 ;  /* 0x0000001a1c1a722b */ /* 0x000fcc0000000018 */
[----:B------:R-:W-:Y:S05]  /*19f0*/  @P0 BRA `(.L_x_13) ;  /* 0x00000000006c0947 */ /* 0x000fea0003800000 */
[----:B------:R-:W-:-:S04]  /*1a00*/  LOP3.LUT R24, R19, 0x7ff00000, RZ, 0xc0, !PT ;  /* 0x7ff0000013187812 */ /* 0x000fc800078ec0ff */
[CC--:B------:R-:W-:Y:S02]  /*1a10*/  VIADDMNMX R20, R31.reuse, -R24.reuse, 0xb9600000, !PT ;  /* 0xb96000001f147446 */ /* 0x0c0fe40007800918 */
[----:B------:R-:W-:Y:S02]  /*1a20*/  ISETP.GE.U32.AND P0, PT, R31, R24, PT ;  /* 0x000000181f00720c */ /* 0x000fe40003f06070 */
[----:B------:R-:W-:Y:S02]  /*1a30*/  VIMNMX R20, PT, PT, R20, 0x46a00000, PT ;  /* 0x46a0000014147848 */ /* 0x000fe40003fe0100 */
[----:B------:R-:W-:-:S04]  /*1a40*/  SEL R21, R0, 0x63400000, !P0 ;  /* 0x6340000000157807 */ /* 0x000fc80004000000 */
[----:B------:R-:W-:Y:S02]  /*1a50*/  IADD3 R0, PT, PT, -R21, R20, RZ ;  /* 0x0000001415007210 */ /* 0x000fe40007ffe1ff */
[----:B------:R-:W-:-:S03]  /*1a60*/  MOV R20, RZ ;  /* 0x000000ff00147202 */ /* 0x000fc60000000f00 */
[----:B------:R-:W-:-:S06]  /*1a70*/  VIADD R21, R0, 0x7fe00000 ;  /* 0x7fe0000000157836 */ /* 0x000fcc0000000000 */
[----:B------:R-:W-:-:S10]  /*1a80*/  DMUL R24, R26, R20 ;  /* 0x000000141a187228 */ /* 0x000fd40000000000 */
[----:B------:R-:W-:-:S13]  /*1a90*/  FSETP.GTU.AND P0, PT, |R25|, 1.469367938527859385e-39, PT ;  /* 0x001000001900780b */ /* 0x000fda0003f0c200 */
[----:B------:R-:W-:Y:S05]  /*1aa0*/  @P0 BRA `(.L_x_14) ;  /* 0x0000000000940947 */ /* 0x000fea0003800000 */
[----:B------:R-:W-:Y:S01]  /*1ab0*/  DFMA R16, R26, -R16, R22 ;  /* 0x800000101a10722b */ /* 0x000fe20000000016 */
[----:B------:R-:W-:-:S09]  /*1ac0*/  IMAD.MOV.U32 R20, RZ, RZ, RZ ;  /* 0x000000ffff147224 */ /* 0x000fd200078e00ff */
[C---:B------:R-:W-:Y:S02]  /*1ad0*/  FSETP.NEU.AND P0, PT, R17.reuse, RZ, PT ;  /* 0x000000ff1100720b */ /* 0x040fe40003f0d000 */
[----:B------:R-:W-:-:S04]  /*1ae0*/  LOP3.LUT R19, R17, 0x80000000, R19, 0x48, !PT ;  /* 0x8000000011137812 */ /* 0x000fc800078e4813 */
[----:B------:R-:W-:-:S07]  /*1af0*/  LOP3.LUT R21, R19, R21, RZ, 0xfc, !PT ;  /* 0x0000001513157212 */ /* 0x000fce00078efcff */
[----:B------:R-:W-:Y:S05]  /*1b00*/  @!P0 BRA `(.L_x_14) ;  /* 0x00000000007c8947 */ /* 0x000fea0003800000 */
[----:B------:R-:W-:Y:S01]  /*1b10*/  IADD3 R17, PT, PT, -R0, RZ, RZ ;  /* 0x000000ff00117210 */ /* 0x000fe20007ffe1ff */
[----:B------:R-:W-:Y:S01]  /*1b20*/  IMAD.MOV.U32 R16, RZ, RZ, RZ ;  /* 0x000000ffff107224 */ /* 0x000fe200078e00ff */
[----:B------:R-:W-:-:S05]  /*1b30*/  DMUL.RP R20, R26, R20 ;  /* 0x000000141a147228 */ /* 0x000fca0000008000 */
[----:B------:R-:W-:-:S05]  /*1b40*/  DFMA R16, R24, -R16, R26 ;  /* 0x800000101810722b */ /* 0x000fca000000001a */
[----:B------:R-:W-:Y:S02]  /*1b50*/  LOP3.LUT R19, R21, R19, RZ, 0x3c, !PT ;  /* 0x0000001315137212 */ /* 0x000fe400078e3cff */
[----:B------:R-:W-:-:S04]  /*1b60*/  IADD3 R16, PT, PT, -R0, -0x43300000, RZ ;  /* 0xbcd0000000107810 */ /* 0x000fc80007ffe1ff */
[----:B------:R-:W-:-:S04]  /*1b70*/  FSETP.NEU.AND P0, PT, |R17|, R16, PT ;  /* 0x000000101100720b */ /* 0x000fc80003f0d200 */
[----:B------:R-:W-:Y:S02]  /*1b80*/  FSEL R24, R20, R24, !P0 ;  /* 0x0000001814187208 */ /* 0x000fe40004000000 */
[----:B------:R-:W-:Y:S01]  /*1b90*/  FSEL R25, R19, R25, !P0 ;  /* 0x0000001913197208 */ /* 0x000fe20004000000 */
[----:B------:R-:W-:Y:S06]  /*1ba0*/  BRA `(.L_x_14) ;  /* 0x0000000000547947 */ /* 0x000fec0003800000 */
.L_x_13:
[----:B------:R-:W-:-:S14]  /*1bb0*/  DSETP.NAN.AND P0, PT, R20, R20, PT ;  /* 0x000000141400722a */ /* 0x000fdc0003f08000 */
[----:B------:R-:W-:Y:S05]  /*1bc0*/  @P0 BRA `(.L_x_15) ;  /* 0x0000000000440947 */ /* 0x000fea0003800000 */
[----:B------:R-:W-:-:S14]  /*1bd0*/  DSETP.NAN.AND P0, PT, R18, R18, PT ;  /* 0x000000121200722a */ /* 0x000fdc0003f08000 */
[----:B------:R-:W-:Y:S05]  /*1be0*/  @P0 BRA `(.L_x_16) ;  /* 0x0000000000300947 */ /* 0x000fea0003800000 */
[----:B------:R-:W-:Y:S01]  /*1bf0*/  ISETP.NE.AND P0, PT, R33, R32, PT ;  /* 0x000000202100720c */ /* 0x000fe20003f05270 */
[----:B------:R-:W-:Y:S01]  /*1c00*/  IMAD.MOV.U32 R25, RZ, RZ, -0x80000 ;  /* 0xfff80000ff197424 */ /* 0x000fe200078e00ff */
[----:B------:R-:W-:-:S11]  /*1c10*/  MOV R24, 0x0 ;  /* 0x0000000000187802 */ /* 0x000fd60000000f00 */
[----:B------:R-:W-:Y:S05]  /*1c20*/  @!P0 BRA `(.L_x_14) ;  /* 0x0000000000348947 */ /* 0x000fea0003800000 */
[----:B------:R-:W-:Y:S02]  /*1c30*/  ISETP.NE.AND P0, PT, R33, 0x7ff00000, PT ;  /* 0x7ff000002100780c */ /* 0x000fe40003f05270 */
[----:B------:R-:W-:Y:S02]  /*1c40*/  LOP3.LUT R25, R21, 0x80000000, R19, 0x48, !PT ;  /* 0x8000000015197812 */ /* 0x000fe400078e4813 */
[----:B------:R-:W-:-:S13]  /*1c50*/  ISETP.EQ.OR P0, PT, R32, RZ, !P0 ;  /* 0x000000ff2000720c */ /* 0x000fda0004702670 */
[----:B------:R-:W-:Y:S02]  /*1c60*/  @P0 LOP3.LUT R0, R25, 0x7ff00000, RZ, 0xfc, !PT ;  /* 0x7ff0000019000812 */ /* 0x000fe400078efcff */
[----:B------:R-:W-:Y:S01]  /*1c70*/  @!P0 MOV R24, RZ ;  /* 0x000000ff00188202 */ /* 0x000fe20000000f00 */
[----:B------:R-:W-:Y:S01]  /*1c80*/  @P0 IMAD.MOV.U32 R24, RZ, RZ, RZ ;  /* 0x000000ffff180224 */ /* 0x000fe200078e00ff */
[----:B------:R-:W-:Y:S01]  /*1c90*/  @P0 MOV R25, R0 ;  /* 0x0000000000190202 */ /* 0x000fe20000000f00 */
[----:B------:R-:W-:Y:S06]  /*1ca0*/  BRA `(.L_x_14) ;  /* 0x0000000000147947 */ /* 0x000fec0003800000 */
.L_x_16:
[----:B------:R-:W-:Y:S01]  /*1cb0*/  LOP3.LUT R25, R19, 0x80000, RZ, 0xfc, !PT ;  /* 0x0008000013197812 */ /* 0x000fe200078efcff */
[----:B------:R-:W-:Y:S01]  /*1cc0*/  IMAD.MOV.U32 R24, RZ, RZ, R18 ;  /* 0x000000ffff187224 */ /* 0x000fe200078e0012 */
[----:B------:R-:W-:Y:S06]  /*1cd0*/  BRA `(.L_x_14) ;  /* 0x0000000000087947 */ /* 0x000fec0003800000 */
.L_x_15:
[----:B------:R-:W-:Y:S02]  /*1ce0*/  LOP3.LUT R25, R21, 0x80000, RZ, 0xfc, !PT ;  /* 0x0008000015197812 */ /* 0x000fe400078efcff */
[----:B------:R-:W-:-:S07]  /*1cf0*/  MOV R24, R20 ;  /* 0x0000001400187202 */ /* 0x000fce0000000f00 */
.L_x_14:
[----:B------:R-:W-:Y:S05]  /*1d00*/  BSYNC.RECONVERGENT B2 ;  /* 0x0000000000027941 */ /* 0x000fea0003800200 */
.L_x_12:
[----:B------:R-:W-:Y:S02]  /*1d10*/  HFMA2 R17, -RZ, RZ, 0, 0 ;  /* 0x00000000ff117431 */ /* 0x000fe400000001ff */
[----:B------:R-:W-:Y:S01]  /*1d20*/  IMAD.MOV.U32 R16, RZ, RZ, R2 ;  /* 0x000000ffff107224 */ /* 0x000fe200078e0002 */
[----:B------:R-:W-:Y:S01]  /*1d30*/  MOV R21, R25 ;  /* 0x0000001900157202 */ /* 0x000fe20000000f00 */
[----:B------:R-:W-:Y:S02]  /*1d40*/  IMAD.MOV.U32 R20, RZ, RZ, R24 ;  /* 0x000000ffff147224 */ /* 0x000fe400078e0018 */
[----:B------:R-:W-:Y:S05]  /*1d50*/  RET.REL.NODEC R16 `(_Z6evolvePdS_S_S_PiS_S_S_S0_S0_) ;  /* 0xffffffe010a87950 */ /* 0x000fea0003c3ffff */
.L_x_17:
[----:B------:R-:W-:-:S00]  /*1d60*/  BRA `(.L_x_17) ;  /* 0xfffffffc00fc7947 */ /* 0x000fc0000383ffff */
[----:B------:R-:W-:-:S00]  /*1d70*/  NOP ;  /* 0x0000000000007918 */ /* 0x000fc00000000000 */
        /* <DEDUP_REMOVED lines=8> */
.L_x_18:


//--------------------- .nv.shared.reserved.0     --------------------------
	.section	.nv.shared.reserved.0,"aw",@nobits
	.weak		__nv_reservedSMEM_offset_0_alias
	.size		__nv_reservedSMEM_offset_0_alias, 0, 64
	.other		__nv_reservedSMEM_offset_0_alias,@"STO_CUDA_RESERVED_SHARED STV_DEFAULT"
__nv_reservedSMEM_offset_0_alias:
	.zero		0
	.zero		64


//--------------------- .nv.constant0._Z6evolvePdS_S_S_PiS_S_S_S0_S0_ --------------------------
	.section	.nv.constant0._Z6evolvePdS_S_S_PiS_S_S_S0_S0_,"a",@progbits
	.sectionflags	@""
	.align	4
.nv.constant0._Z6evolvePdS_S_S_PiS_S_S_S0_S0_:
	.zero		976


//--------------------- SYMBOLS --------------------------

	.type		.nv.reservedSmem.offset0,@object
	.size		.nv.reservedSmem.offset0,0x4
